// auto-generated by cutlass_sweep.gemm — config: {"arch": "sm_90", "cluster_m": 2, "cluster_n": 1, "dtype": "bf16", "dtype_b": "bf16", "layout": "nt", "stages": 0, "tile_k": 128, "tile_m": 64, "tile_n": 48}
#include "cutlass/cutlass.h"
#include "cutlass/gemm/collective/collective_builder.hpp"
#include "cutlass/gemm/device/gemm_universal_adapter.h"
#include "cutlass/gemm/kernel/gemm_universal.hpp"
#include "cutlass/epilogue/collective/collective_builder.hpp"

using ElemA = cutlass::bfloat16_t;
using ElemB = cutlass::bfloat16_t;
using ElemCD = cutlass::bfloat16_t;
using Acc  = float;
using TileShape    = cute::Shape<cute::_64, cute::_48, cute::_128>;
using ClusterShape = cute::Shape<cute::_2, cute::_1, cute::_1>;

using CollectiveEpilogue = typename cutlass::epilogue::collective::CollectiveBuilder<
    cutlass::arch::Sm90, cutlass::arch::OpClassTensorOp,
    TileShape, ClusterShape,
    cutlass::epilogue::collective::EpilogueTileAuto,
    Acc, Acc,
    ElemCD, cutlass::layout::RowMajor, 128 / cutlass::sizeof_bits<ElemCD>::value,
    ElemCD, cutlass::layout::RowMajor, 128 / cutlass::sizeof_bits<ElemCD>::value,
    cutlass::epilogue::collective::EpilogueScheduleAuto
  >::CollectiveOp;

using CollectiveMainloop = typename cutlass::gemm::collective::CollectiveBuilder<
    cutlass::arch::Sm90, cutlass::arch::OpClassTensorOp,
    ElemA, cutlass::layout::RowMajor, 128 / cutlass::sizeof_bits<ElemA>::value,
    ElemB, cutlass::layout::ColumnMajor, 128 / cutlass::sizeof_bits<ElemB>::value,
    Acc,
    TileShape, ClusterShape,
    cutlass::gemm::collective::StageCountAutoCarveout<static_cast<int>(sizeof(typename CollectiveEpilogue::SharedStorage))>,
    cutlass::gemm::collective::KernelScheduleAuto
  >::CollectiveOp;

using GemmKernel = cutlass::gemm::kernel::GemmUniversal<
    cute::Shape<int,int,int,int>,
    CollectiveMainloop,
    CollectiveEpilogue
>;
using Gemm = cutlass::gemm::device::GemmUniversalAdapter<GemmKernel>;

// Force the device kernel symbol into the cubin without needing a host main.
auto* _anchor = &cutlass::device_kernel<GemmKernel>;


// ===== COMPILED SASS (sm_90a) =====

	.target	sm_90a

	.elftype	@"ET_EXEC"


//--------------------- .note.nv.tkinfo           --------------------------
	.section	.note.nv.tkinfo,"",@"SHT_NOTE"
	.sectionflags	@"SHF_NOTE_NV_TKINFO"
	.tkinfo
        /*0018*/ 	.word	0x00000002
        /*0030*/ 	.string	""
        /*0030*/ 	.string	"ptxas"
        /*0030*/ 	.string	"Cuda compilation tools, release 13.0, V13.0.88"
        /*0030*/ 	.string	"Build cuda_13.0.r13.0/compiler.36424714_0"
        /*0030*/ 	.string	"-arch sm_90a -m 64 "



//--------------------- .note.nv.cuinfo           --------------------------
	.section	.note.nv.cuinfo,"",@"SHT_NOTE"
	.sectionflags	@"SHF_NOTE_NV_CUINFO"
        /*0018*/ 	.short	0x0002
        /*001a*/ 	.short	0x005a
        /*001c*/ 	.short	0x0082
	.zero		2


//--------------------- .nv.info                  --------------------------
	.section	.nv.info,"",@"SHT_CUDA_INFO"
	.align	4


	//----- nvinfo : EIATTR_REGCOUNT
	.align		4
        /*0000*/ 	.byte	0x04, 0x2f
        /*0002*/ 	.short	(.L_15 - .L_14)
	.align		4
.L_14:
        /*0004*/ 	.word	index@(_ZN7cutlass13device_kernelINS_4gemm6kernel13GemmUniversalIN4cute5tupleIJiiiiEEENS1_10collective13CollectiveMmaINS1_34MainloopSm90TmaGmmaWarpSpecializedILi8ENS5_IJNS4_1CILi2EEENSA_ILi1EEESC_EEENS1_32KernelTmaWarpSpecializedPingpongEEENS5_IJNSA_ILi64EEENSA_ILi48EEENSA_ILi128EEEEEENS_10bfloat16_tENS5_IJlSC_lEEESK_SL_NS4_8TiledMMAINS4_8MMA_AtomIJNS4_4SM904GMMA27MMA_64x16x16_F32BF16BF16_SSILNSP_5MajorE0ELSR_0ELNSP_7ScaleInE1ELSS_1EEEEEENS4_6LayoutINS5_IJSC_SC_SC_EEENS5_IJNSA_ILi0EEESX_SX_EEEEENS5_IJNS4_10UnderscoreES10_S10_EEEEENS4_13SM90_TMA_LOADENS4_14ComposedLayoutINS4_7SwizzleILi3ELi4ELi3EEENS4_18smem_ptr_flag_bitsILi16EEENSV_INS5_IJNSA_ILi8EEESG_EEENS5_IJSG_SC_EEEEEEEvNS4_8identityENS4_23SM90_TMA_LOAD_MULTICASTES1D_vS1E_EENS_8epilogue10collective6detail29Sm90TmaWarpSpecializedAdapterINS1I_15DefaultEpilogueISK_SL_SL_NS1H_6thread17LinearCombinationISK_Li1EffLNS1M_9ScaleType4KindE0ELNS_15FloatRoundStyleE2ESK_EENS1_15EpilogueDefaultEEEEEvvEEEEvNT_6ParamsE)
        /*0008*/ 	.word	0x000000a8


	//----- nvinfo : EIATTR_FRAME_SIZE
	.align		4
.L_15:
        /*000c*/ 	.byte	0x04, 0x11
        /*000e*/ 	.short	(.L_17 - .L_16)
	.align		4
.L_16:
        /*0010*/ 	.word	index@(_ZN7cutlass13device_kernelINS_4gemm6kernel13GemmUniversalIN4cute5tupleIJiiiiEEENS1_10collective13CollectiveMmaINS1_34MainloopSm90TmaGmmaWarpSpecializedILi8ENS5_IJNS4_1CILi2EEENSA_ILi1EEESC_EEENS1_32KernelTmaWarpSpecializedPingpongEEENS5_IJNSA_ILi64EEENSA_ILi48EEENSA_ILi128EEEEEENS_10bfloat16_tENS5_IJlSC_lEEESK_SL_NS4_8TiledMMAINS4_8MMA_AtomIJNS4_4SM904GMMA27MMA_64x16x16_F32BF16BF16_SSILNSP_5MajorE0ELSR_0ELNSP_7ScaleInE1ELSS_1EEEEEENS4_6LayoutINS5_IJSC_SC_SC_EEENS5_IJNSA_ILi0EEESX_SX_EEEEENS5_IJNS4_10UnderscoreES10_S10_EEEEENS4_13SM90_TMA_LOADENS4_14ComposedLayoutINS4_7SwizzleILi3ELi4ELi3EEENS4_18smem_ptr_flag_bitsILi16EEENSV_INS5_IJNSA_ILi8EEESG_EEENS5_IJSG_SC_EEEEEEEvNS4_8identityENS4_23SM90_TMA_LOAD_MULTICASTES1D_vS1E_EENS_8epilogue10collective6detail29Sm90TmaWarpSpecializedAdapterINS1I_15DefaultEpilogueISK_SL_SL_NS1H_6thread17LinearCombinationISK_Li1EffLNS1M_9ScaleType4KindE0ELNS_15FloatRoundStyleE2ESK_EENS1_15EpilogueDefaultEEEEEvvEEEEvNT_6ParamsE)
        /*0014*/ 	.word	0x00000000


	//----- nvinfo : EIATTR_MIN_STACK_SIZE
	.align		4
.L_17:
        /*0018*/ 	.byte	0x04, 0x12
        /*001a*/ 	.short	(.L_19 - .L_18)
	.align		4
.L_18:
        /*001c*/ 	.word	index@(_ZN7cutlass13device_kernelINS_4gemm6kernel13GemmUniversalIN4cute5tupleIJiiiiEEENS1_10collective13CollectiveMmaINS1_34MainloopSm90TmaGmmaWarpSpecializedILi8ENS5_IJNS4_1CILi2EEENSA_ILi1EEESC_EEENS1_32KernelTmaWarpSpecializedPingpongEEENS5_IJNSA_ILi64EEENSA_ILi48EEENSA_ILi128EEEEEENS_10bfloat16_tENS5_IJlSC_lEEESK_SL_NS4_8TiledMMAINS4_8MMA_AtomIJNS4_4SM904GMMA27MMA_64x16x16_F32BF16BF16_SSILNSP_5MajorE0ELSR_0ELNSP_7ScaleInE1ELSS_1EEEEEENS4_6LayoutINS5_IJSC_SC_SC_EEENS5_IJNSA_ILi0EEESX_SX_EEEEENS5_IJNS4_10UnderscoreES10_S10_EEEEENS4_13SM90_TMA_LOADENS4_14ComposedLayoutINS4_7SwizzleILi3ELi4ELi3EEENS4_18smem_ptr_flag_bitsILi16EEENSV_INS5_IJNSA_ILi8EEESG_EEENS5_IJSG_SC_EEEEEEEvNS4_8identityENS4_23SM90_TMA_LOAD_MULTICASTES1D_vS1E_EENS_8epilogue10collective6detail29Sm90TmaWarpSpecializedAdapterINS1I_15DefaultEpilogueISK_SL_SL_NS1H_6thread17LinearCombinationISK_Li1EffLNS1M_9ScaleType4KindE0ELNS_15FloatRoundStyleE2ESK_EENS1_15EpilogueDefaultEEEEEvvEEEEvNT_6ParamsE)
        /*0020*/ 	.word	0x00000000
.L_19:


//--------------------- .nv.compat                --------------------------
	.section	.nv.compat,"",@"SHT_CUDA_COMPAT_INFO"
	.align	4
        /*0000*/ 	.byte	0x02, 0x09, 0x01, 0x00, 0x02, 0x02, 0x04, 0x00, 0x02, 0x05, 0x05, 0x00, 0x03, 0x07, 0x01, 0x01
        /*0010*/ 	.byte	0x02, 0x03, 0x01, 0x00, 0x02, 0x06, 0x01, 0x00, 0x04, 0x0b, 0x08, 0x00, 0x00, 0x00, 0x00, 0x00
        /*0020*/ 	.byte	0x00, 0x00, 0x00, 0x00


//--------------------- .nv.info._ZN7cutlass13device_kernelINS_4gemm6kernel13GemmUniversalIN4cute5tupleIJiiiiEEENS1_10collective13CollectiveMmaINS1_34MainloopSm90TmaGmmaWarpSpecializedILi8ENS5_IJNS4_1CILi2EEENSA_ILi1EEESC_EEENS1_32KernelTmaWarpSpecializedPingpongEEENS5_IJNSA_ILi64EEENSA_ILi48EEENSA_ILi128EEEEEENS_10bfloat16_tENS5_IJlSC_lEEESK_SL_NS4_8TiledMMAINS4_8MMA_AtomIJNS4_4SM904GMMA27MMA_64x16x16_F32BF16BF16_SSILNSP_5MajorE0ELSR_0ELNSP_7ScaleInE1ELSS_1EEEEEENS4_6LayoutINS5_IJSC_SC_SC_EEENS5_IJNSA_ILi0EEESX_SX_EEEEENS5_IJNS4_10UnderscoreES10_S10_EEEEENS4_13SM90_TMA_LOADENS4_14ComposedLayoutINS4_7SwizzleILi3ELi4ELi3EEENS4_18smem_ptr_flag_bitsILi16EEENSV_INS5_IJNSA_ILi8EEESG_EEENS5_IJSG_SC_EEEEEEEvNS4_8identityENS4_23SM90_TMA_LOAD_MULTICASTES1D_vS1E_EENS_8epilogue10collective6detail29Sm90TmaWarpSpecializedAdapterINS1I_15DefaultEpilogueISK_SL_SL_NS1H_6thread17LinearCombinationISK_Li1EffLNS1M_9ScaleType4KindE0ELNS_15FloatRoundStyleE2ESK_EENS1_15EpilogueDefaultEEEEEvvEEEEvNT_6ParamsE --------------------------
	.section	.nv.info._ZN7cutlass13device_kernelINS_4gemm6kernel13GemmUniversalIN4cute5tupleIJiiiiEEENS1_10collective13CollectiveMmaINS1_34MainloopSm90TmaGmmaWarpSpecializedILi8ENS5_IJNS4_1CILi2EEENSA_ILi1EEESC_EEENS1_32KernelTmaWarpSpecializedPingpongEEENS5_IJNSA_ILi64EEENSA_ILi48EEENSA_ILi128EEEEEENS_10bfloat16_tENS5_IJlSC_lEEESK_SL_NS4_8TiledMMAINS4_8MMA_AtomIJNS4_4SM904GMMA27MMA_64x16x16_F32BF16BF16_SSILNSP_5MajorE0ELSR_0ELNSP_7ScaleInE1ELSS_1EEEEEENS4_6LayoutINS5_IJSC_SC_SC_EEENS5_IJNSA_ILi0EEESX_SX_EEEEENS5_IJNS4_10UnderscoreES10_S10_EEEEENS4_13SM90_TMA_LOADENS4_14ComposedLayoutINS4_7SwizzleILi3ELi4ELi3EEENS4_18smem_ptr_flag_bitsILi16EEENSV_INS5_IJNSA_ILi8EEESG_EEENS5_IJSG_SC_EEEEEEEvNS4_8identityENS4_23SM90_TMA_LOAD_MULTICASTES1D_vS1E_EENS_8epilogue10collective6detail29Sm90TmaWarpSpecializedAdapterINS1I_15DefaultEpilogueISK_SL_SL_NS1H_6thread17LinearCombinationISK_Li1EffLNS1M_9ScaleType4KindE0ELNS_15FloatRoundStyleE2ESK_EENS1_15EpilogueDefaultEEEEEvvEEEEvNT_6ParamsE,"",@"SHT_CUDA_INFO"
	.sectionflags	@""
	.align	4


	//----- nvinfo : EIATTR_CUDA_API_VERSION
	.align		4
        /*0000*/ 	.byte	0x04, 0x37
        /*0002*/ 	.short	(.L_21 - .L_20)
.L_20:
        /*0004*/ 	.word	0x00000082


	//----- nvinfo : EIATTR_KPARAM_INFO
	.align		4
.L_21:
        /*0008*/ 	.byte	0x04, 0x17
        /*000a*/ 	.short	(.L_23 - .L_22)
.L_22:
        /*000c*/ 	.word	0x00000000
        /*0010*/ 	.short	0x0000
        /*0012*/ 	.short	0x0070
        /*0014*/ 	.byte	0x00, 0xf0, 0x01, 0x10


	//----- nvinfo : EIATTR_SPARSE_MMA_MASK
	.align		4
.L_23:
        /*0018*/ 	.byte	0x03, 0x50
        /*001a*/ 	.short	0x0000


	//----- nvinfo : EIATTR_MAXREG_COUNT
	.align		4
        /*001c*/ 	.byte	0x03, 0x1b
        /*001e*/ 	.short	0x00a8


	//----- nvinfo : EIATTR_NUM_BARRIERS
	.align		4
        /*0020*/ 	.byte	0x02, 0x4c
        /*0022*/ 	.byte	0x01
	.zero		1


	//----- nvinfo : EIATTR_EXTERNS
	.align		4
        /*0024*/ 	.byte	0x04, 0x0f
        /*0026*/ 	.short	(.L_25 - .L_24)


	//   ....[0]....
	.align		4
.L_24:
        /*0028*/ 	.word	index@(__assertfail)


	//----- nvinfo : EIATTR_MERCURY_ISA_VERSION
	.align		4
.L_25:
        /*002c*/ 	.byte	0x03, 0x5f
        /*002e*/ 	.short	0x0101


	//----- nvinfo : EIATTR_INT_WARP_WIDE_INSTR_OFFSETS
	.align		4
        /*0030*/ 	.byte	0x04, 0x31
        /*0032*/ 	.short	(.L_27 - .L_26)


	//   ....[0]....
.L_26:
        /*0034*/ 	.word	0x00000680


	//   ....[1]....
        /*0038*/ 	.word	0x000006c0


	//   ....[2]....
        /*003c*/ 	.word	0x00000750


	//   ....[3]....
        /*0040*/ 	.word	0x00000760


	//   ....[4]....
        /*0044*/ 	.word	0x00000780


	//   ....[5]....
        /*0048*/ 	.word	0x000007a0


	//   ....[6]....
        /*004c*/ 	.word	0x00000890


	//   ....[7]....
        /*0050*/ 	.word	0x000008b0


	//   ....[8]....
        /*0054*/ 	.word	0x00003180


	//----- nvinfo : EIATTR_COOP_GROUP_MASK_REGIDS
	.align		4
.L_27:
        /*0058*/ 	.byte	0x04, 0x29
        /*005a*/ 	.short	(.L_29 - .L_28)


	//   ....[0]....
.L_28:
        /*005c*/ 	.word	0xffffffff


	//   ....[1]....
        /*0060*/ 	.word	0xffffffff


	//   ....[2]....
        /*0064*/ 	.word	0xffffffff


	//   ....[3]....
        /*0068*/ 	.word	0xffffffff


	//   ....[4]....
        /*006c*/ 	.word	0xffffffff


	//   ....[5]....
        /*0070*/ 	.word	0xffffffff


	//   ....[6]....
        /*0074*/ 	.word	0xffffffff


	//----- nvinfo : EIATTR_COOP_GROUP_INSTR_OFFSETS
	.align		4
.L_29:
        /*0078*/ 	.byte	0x04, 0x28
        /*007a*/ 	.short	(.L_31 - .L_30)


	//   ....[0]....
.L_30:
        /*007c*/ 	.word	0x00000060


	//   ....[1]....
        /*0080*/ 	.word	0x00000080


	//   ....[2]....
        /*0084*/ 	.word	0x00000180


	//   ....[3]....
        /*0088*/ 	.word	0x00000460


	//   ....[4]....
        /*008c*/ 	.word	0x000004b0


	//   ....[5]....
        /*0090*/ 	.word	0x000005a0


	//   ....[6]....
        /*0094*/ 	.word	0x00000a30


	//----- nvinfo : EIATTR_REG_RECONFIG
	.align		4
.L_31:
        /*0098*/ 	.byte	0x01, 0x54
	.zero		2


	//----- nvinfo : EIATTR_SYSCALL_OFFSETS
	.align		4
        /*009c*/ 	.byte	0x04, 0x46
        /*009e*/ 	.short	(.L_33 - .L_32)


	//   ....[0]....
.L_32:
        /*00a0*/ 	.word	0x00001a10


	//----- nvinfo : EIATTR_MBARRIER_INSTR_OFFSETS
	.align		4
.L_33:
        /*00a4*/ 	.byte	0x04, 0x39
        /*00a6*/ 	.short	(.L_35 - .L_34)


	//   ....[0]....
.L_34:
        /*00a8*/ 	.word	0x00000320
        /*00ac*/ 	.word	0x000000ff
        /*00b0*/ 	.word	0x00000000
        /*00b4*/ 	.short	0x0100
        /*00b6*/ 	.byte	0x07
	.zero		1


	//   ....[1]....
        /*00b8*/ 	.word	0x00000330
        /*00bc*/ 	.word	0x000000ff
        /*00c0*/ 	.word	0x00000040
        /*00c4*/ 	.short	0x0100
        /*00c6*/ 	.byte	0x07
	.zero		1


	//   ....[2]....
        /*00c8*/ 	.word	0x00000340
        /*00cc*/ 	.word	0x000000ff
        /*00d0*/ 	.word	0x00000008
        /*00d4*/ 	.short	0x0100
        /*00d6*/ 	.byte	0x07
	.zero		1


	//   ....[3]....
        /*00d8*/ 	.word	0x00000350
        /*00dc*/ 	.word	0x000000ff
        /*00e0*/ 	.word	0x00000048
        /*00e4*/ 	.short	0x0100
        /*00e6*/ 	.byte	0x07
	.zero		1


	//   ....[4]....
        /*00e8*/ 	.word	0x00000360
        /*00ec*/ 	.word	0x000000ff
        /*00f0*/ 	.word	0x00000010
        /*00f4*/ 	.short	0x0100
        /*00f6*/ 	.byte	0x07
	.zero		1


	//   ....[5]....
        /*00f8*/ 	.word	0x00000370
        /*00fc*/ 	.word	0x000000ff
        /*0100*/ 	.word	0x00000050
        /*0104*/ 	.short	0x0100
        /*0106*/ 	.byte	0x07
	.zero		1


	//   ....[6]....
        /*0108*/ 	.word	0x00000380
        /*010c*/ 	.word	0x000000ff
        /*0110*/ 	.word	0x00000018
        /*0114*/ 	.short	0x0100
        /*0116*/ 	.byte	0x07
	.zero		1


	//   ....[7]....
        /*0118*/ 	.word	0x00000390
        /*011c*/ 	.word	0x000000ff
        /*0120*/ 	.word	0x00000058
        /*0124*/ 	.short	0x0100
        /*0126*/ 	.byte	0x07
	.zero		1


	//   ....[8]....
        /*0128*/ 	.word	0x000003a0
        /*012c*/ 	.word	0x000000ff
        /*0130*/ 	.word	0x00000020
        /*0134*/ 	.short	0x0100
        /*0136*/ 	.byte	0x07
	.zero		1


	//   ....[9]....
        /*0138*/ 	.word	0x000003b0
        /*013c*/ 	.word	0x000000ff
        /*0140*/ 	.word	0x00000060
        /*0144*/ 	.short	0x0100
        /*0146*/ 	.byte	0x07
	.zero		1


	//   ....[10]....
        /*0148*/ 	.word	0x000003c0
        /*014c*/ 	.word	0x000000ff
        /*0150*/ 	.word	0x00000028
        /*0154*/ 	.short	0x0100
        /*0156*/ 	.byte	0x07
	.zero		1


	//   ....[11]....
        /*0158*/ 	.word	0x000003d0
        /*015c*/ 	.word	0x000000ff
        /*0160*/ 	.word	0x00000068
        /*0164*/ 	.short	0x0100
        /*0166*/ 	.byte	0x07
	.zero		1


	//   ....[12]....
        /*0168*/ 	.word	0x000003e0
        /*016c*/ 	.word	0x000000ff
        /*0170*/ 	.word	0x00000030
        /*0174*/ 	.short	0x0100
        /*0176*/ 	.byte	0x07
	.zero		1


	//   ....[13]....
        /*0178*/ 	.word	0x000003f0
        /*017c*/ 	.word	0x000000ff
        /*0180*/ 	.word	0x00000070
        /*0184*/ 	.short	0x0100
        /*0186*/ 	.byte	0x07
	.zero		1


	//   ....[14]....
        /*0188*/ 	.word	0x00000400
        /*018c*/ 	.word	0x000000ff
        /*0190*/ 	.word	0x00000038
        /*0194*/ 	.short	0x0100
        /*0196*/ 	.byte	0x07
	.zero		1


	//   ....[15]....
        /*0198*/ 	.word	0x00000410
        /*019c*/ 	.word	0x000000ff
        /*01a0*/ 	.word	0x00000078
        /*01a4*/ 	.short	0x0100
        /*01a6*/ 	.byte	0x07
	.zero		1


	//   ....[16]....
        /*01a8*/ 	.word	0x000008f0
        /*01ac*/ 	.word	0x000000ff
        /*01b0*/ 	.word	0x000000b0
        /*01b4*/ 	.short	0x0100
        /*01b6*/ 	.byte	0x0c
	.zero		1


	//   ....[17]....
        /*01b8*/ 	.word	0x00000940
        /*01bc*/ 	.word	0x000000ff
        /*01c0*/ 	.word	0x000000b8
        /*01c4*/ 	.short	0x0100
        /*01c6*/ 	.byte	0x0c
	.zero		1


	//   ....[18]....
        /*01c8*/ 	.word	0x00000970
        /*01cc*/ 	.word	0x000000ff
        /*01d0*/ 	.word	0x00000090
        /*01d4*/ 	.short	0x0100
        /*01d6*/ 	.byte	0x0d
	.zero		1


	//   ....[19]....
        /*01d8*/ 	.word	0x000009c0
        /*01dc*/ 	.word	0x000000ff
        /*01e0*/ 	.word	0x00000098
        /*01e4*/ 	.short	0x0100
        /*01e6*/ 	.byte	0x0d
	.zero		1


	//   ....[20]....
        /*01e8*/ 	.word	0x000009d0
        /*01ec*/ 	.word	0x000000ff
        /*01f0*/ 	.word	0x000000a0
        /*01f4*/ 	.short	0x0100
        /*01f6*/ 	.byte	0x0d
	.zero		1


	//   ....[21]....
        /*01f8*/ 	.word	0x000009e0
        /*01fc*/ 	.word	0x000000ff
        /*0200*/ 	.word	0x000000a8
        /*0204*/ 	.short	0x0100
        /*0206*/ 	.byte	0x0d
	.zero		1


	//   ....[22]....
        /*0208*/ 	.word	0x000018f0
        /*020c*/ 	.word	0x00000035
        /*0210*/ 	.word	0x00000000
        /*0214*/ 	.short	0x010a
        /*0216*/ 	.byte	0x31
	.zero		1


	//   ....[23]....
        /*0218*/ 	.word	0x00001aa0
        /*021c*/ 	.word	0x00000003
        /*0220*/ 	.word	0x00000000
        /*0224*/ 	.short	0x010a
        /*0226*/ 	.byte	0x3f
	.zero		1


	//   ....[24]....
        /*0228*/ 	.word	0x00001ae0
        /*022c*/ 	.word	0x00000003
        /*0230*/ 	.word	0x00000000
        /*0234*/ 	.short	0x010a
        /*0236*/ 	.byte	0x3f
	.zero		1


	//   ....[25]....
        /*0238*/ 	.word	0x000025a0
        /*023c*/ 	.word	0x000000ff
        /*0240*/ 	.word	0x00000000
        /*0244*/ 	.short	0x010a
        /*0246*/ 	.byte	0x04
	.zero		1


	//   ....[26]....
        /*0248*/ 	.word	0x000025e0
        /*024c*/ 	.word	0x000000ff
        /*0250*/ 	.word	0x00000000
        /*0254*/ 	.short	0x010a
        /*0256*/ 	.byte	0x04
	.zero		1


	//   ....[27]....
        /*0258*/ 	.word	0x00003010
        /*025c*/ 	.word	0x00000005
        /*0260*/ 	.word	0x00000000
        /*0264*/ 	.short	0x0101
        /*0266*/ 	.byte	0x3f
	.zero		1


	//   ....[28]....
        /*0268*/ 	.word	0x00003110
        /*026c*/ 	.word	0x00000036
        /*0270*/ 	.word	0x00000000
        /*0274*/ 	.short	0x0101
        /*0276*/ 	.byte	0x2c
	.zero		1


	//   ....[29]....
        /*0278*/ 	.word	0x00003200
        /*027c*/ 	.word	0x00000003
        /*0280*/ 	.word	0x00000000
        /*0284*/ 	.short	0x0101
        /*0286*/ 	.byte	0x3f
	.zero		1


	//   ....[30]....
        /*0288*/ 	.word	0x000032c0
        /*028c*/ 	.word	0x00000035
        /*0290*/ 	.word	0x00000010
        /*0294*/ 	.short	0x010a
        /*0296*/ 	.byte	0x31
	.zero		1


	//   ....[31]....
        /*0298*/ 	.word	0x00004ec0
        /*029c*/ 	.word	0x00000038
        /*02a0*/ 	.word	0x00000000
        /*02a4*/ 	.short	0x0101
        /*02a6*/ 	.byte	0x2c
	.zero		1


	//   ....[32]....
        /*02a8*/ 	.word	0x000058d0
        /*02ac*/ 	.word	0x0000000a
        /*02b0*/ 	.word	0x00000040
        /*02b4*/ 	.short	0x010a
        /*02b6*/ 	.byte	0x3f
	.zero		1


	//   ....[33]....
        /*02b8*/ 	.word	0x00005d60
        /*02bc*/ 	.word	0x00000003
        /*02c0*/ 	.word	0x000000b8
        /*02c4*/ 	.short	0x0101
        /*02c6*/ 	.byte	0x3f
	.zero		1


	//   ....[34]....
        /*02c8*/ 	.word	0x000064d0
        /*02cc*/ 	.word	0x00000007
        /*02d0*/ 	.word	0x00000000
        /*02d4*/ 	.short	0x010a
        /*02d6*/ 	.byte	0x3f
	.zero		1


	//   ....[35]....
        /*02d8*/ 	.word	0x00006550
        /*02dc*/ 	.word	0x00000009
        /*02e0*/ 	.word	0x00000000
        /*02e4*/ 	.short	0x010a
        /*02e6*/ 	.byte	0x3f
	.zero		1


	//   ....[36]....
        /*02e8*/ 	.word	0x000065e0
        /*02ec*/ 	.word	0x00000006
        /*02f0*/ 	.word	0x00000000
        /*02f4*/ 	.short	0x010a
        /*02f6*/ 	.byte	0x3f
	.zero		1


	//   ....[37]....
        /*02f8*/ 	.word	0x00006670
        /*02fc*/ 	.word	0x00000009
        /*0300*/ 	.word	0x00000000
        /*0304*/ 	.short	0x010a
        /*0306*/ 	.byte	0x3f
	.zero		1


	//   ....[38]....
        /*0308*/ 	.word	0x00006700
        /*030c*/ 	.word	0x00000006
        /*0310*/ 	.word	0x00000000
        /*0314*/ 	.short	0x010a
        /*0316*/ 	.byte	0x3f
	.zero		1


	//   ....[39]....
        /*0318*/ 	.word	0x00006790
        /*031c*/ 	.word	0x00000009
        /*0320*/ 	.word	0x00000000
        /*0324*/ 	.short	0x010a
        /*0326*/ 	.byte	0x3f
	.zero		1


	//   ....[40]....
        /*0328*/ 	.word	0x00006820
        /*032c*/ 	.word	0x00000006
        /*0330*/ 	.word	0x00000000
        /*0334*/ 	.short	0x010a
        /*0336*/ 	.byte	0x3f
	.zero		1


	//   ....[41]....
        /*0338*/ 	.word	0x000068b0
        /*033c*/ 	.word	0x00000003
        /*0340*/ 	.word	0x00000000
        /*0344*/ 	.short	0x010a
        /*0346*/ 	.byte	0x3f
	.zero		1


	//   ....[42]....
        /*0348*/ 	.word	0x00006910
        /*034c*/ 	.word	0x00000037
        /*0350*/ 	.word	0x00000000
        /*0354*/ 	.short	0x010a
        /*0356*/ 	.byte	0x3f
	.zero		1


	//   ....[43]....
        /*0358*/ 	.word	0x00006960
        /*035c*/ 	.word	0x00000003
        /*0360*/ 	.word	0x00000000
        /*0364*/ 	.short	0x010a
        /*0366*/ 	.byte	0x3f
	.zero		1


	//   ....[44]....
        /*0368*/ 	.word	0x000069c0
        /*036c*/ 	.word	0x00000005
        /*0370*/ 	.word	0x00000000
        /*0374*/ 	.short	0x010a
        /*0376*/ 	.byte	0x3f
	.zero		1


	//   ....[45]....
        /*0378*/ 	.word	0x00006a10
        /*037c*/ 	.word	0x00000037
        /*0380*/ 	.word	0x00000010
        /*0384*/ 	.short	0x010a
        /*0386*/ 	.byte	0x3f
	.zero		1


	//   ....[46]....
        /*0388*/ 	.word	0x00006ae0
        /*038c*/ 	.word	0x0000000a
        /*0390*/ 	.word	0x00000040
        /*0394*/ 	.short	0x010a
        /*0396*/ 	.byte	0x3f
	.zero		1


	//   ....[47]....
        /*0398*/ 	.word	0x00006bb0
        /*039c*/ 	.word	0x00000007
        /*03a0*/ 	.word	0x00000000
        /*03a4*/ 	.short	0x010a
        /*03a6*/ 	.byte	0x3f
	.zero		1


	//   ....[48]....
        /*03a8*/ 	.word	0x00006c00
        /*03ac*/ 	.word	0x00000009
        /*03b0*/ 	.word	0x00000000
        /*03b4*/ 	.short	0x010a
        /*03b6*/ 	.byte	0x3f
	.zero		1


	//   ....[49]....
        /*03b8*/ 	.word	0x00006c50
        /*03bc*/ 	.word	0x00000006
        /*03c0*/ 	.word	0x00000000
        /*03c4*/ 	.short	0x010a
        /*03c6*/ 	.byte	0x3f
	.zero		1


	//   ....[50]....
        /*03c8*/ 	.word	0x00006ca0
        /*03cc*/ 	.word	0x00000009
        /*03d0*/ 	.word	0x00000000
        /*03d4*/ 	.short	0x010a
        /*03d6*/ 	.byte	0x3f
	.zero		1


	//   ....[51]....
        /*03d8*/ 	.word	0x00006cf0
        /*03dc*/ 	.word	0x00000006
        /*03e0*/ 	.word	0x00000000
        /*03e4*/ 	.short	0x010a
        /*03e6*/ 	.byte	0x3f
	.zero		1


	//   ....[52]....
        /*03e8*/ 	.word	0x00006d40
        /*03ec*/ 	.word	0x00000009
        /*03f0*/ 	.word	0x00000000
        /*03f4*/ 	.short	0x010a
        /*03f6*/ 	.byte	0x3f
	.zero		1


	//   ....[53]....
        /*03f8*/ 	.word	0x00006d90
        /*03fc*/ 	.word	0x00000006
        /*0400*/ 	.word	0x00000000
        /*0404*/ 	.short	0x010a
        /*0406*/ 	.byte	0x3f
	.zero		1


	//----- nvinfo : EIATTR_NUM_MBARRIERS
	.align		4
.L_35:
        /*0408*/ 	.byte	0x03, 0x38
        /*040a*/ 	.short	0x0016


	//----- nvinfo : EIATTR_EXIT_INSTR_OFFSETS
	.align		4
        /*040c*/ 	.byte	0x04, 0x1c
        /*040e*/ 	.short	(.L_37 - .L_36)


	//   ....[0]....
.L_36:
        /*0410*/ 	.word	0x00001540


	//   ....[1]....
        /*0414*/ 	.word	0x000015a0


	//   ....[2]....
        /*0418*/ 	.word	0x000055d0


	//   ....[3]....
        /*041c*/ 	.word	0x00005600


	//   ....[4]....
        /*0420*/ 	.word	0x00006900


	//----- nvinfo : EIATTR_MAX_THREADS
	.align		4
.L_37:
        /*0424*/ 	.byte	0x04, 0x05
        /*0426*/ 	.short	(.L_39 - .L_38)
.L_38:
        /*0428*/ 	.word	0x00000180
        /*042c*/ 	.word	0x00000001
        /*0430*/ 	.word	0x00000001


	//----- nvinfo : EIATTR_CRS_STACK_SIZE
	.align		4
.L_39:
        /*0434*/ 	.byte	0x04, 0x1e
        /*0436*/ 	.short	(.L_41 - .L_40)
.L_40:
        /*0438*/ 	.word	0x00000000


	//----- nvinfo : EIATTR_CBANK_PARAM_SIZE
	.align		4
.L_41:
        /*043c*/ 	.byte	0x03, 0x19
        /*043e*/ 	.short	0x0470


	//----- nvinfo : EIATTR_PARAM_CBANK
	.align		4
        /*0440*/ 	.byte	0x04, 0x0a
        /*0442*/ 	.short	(.L_43 - .L_42)
	.align		4
.L_42:
        /*0444*/ 	.word	index@(.nv.constant0._ZN7cutlass13device_kernelINS_4gemm6kernel13GemmUniversalIN4cute5tupleIJiiiiEEENS1_10collective13CollectiveMmaINS1_34MainloopSm90TmaGmmaWarpSpecializedILi8ENS5_IJNS4_1CILi2EEENSA_ILi1EEESC_EEENS1_32KernelTmaWarpSpecializedPingpongEEENS5_IJNSA_ILi64EEENSA_ILi48EEENSA_ILi128EEEEEENS_10bfloat16_tENS5_IJlSC_lEEESK_SL_NS4_8TiledMMAINS4_8MMA_AtomIJNS4_4SM904GMMA27MMA_64x16x16_F32BF16BF16_SSILNSP_5MajorE0ELSR_0ELNSP_7ScaleInE1ELSS_1EEEEEENS4_6LayoutINS5_IJSC_SC_SC_EEENS5_IJNSA_ILi0EEESX_SX_EEEEENS5_IJNS4_10UnderscoreES10_S10_EEEEENS4_13SM90_TMA_LOADENS4_14ComposedLayoutINS4_7SwizzleILi3ELi4ELi3EEENS4_18smem_ptr_flag_bitsILi16EEENSV_INS5_IJNSA_ILi8EEESG_EEENS5_IJSG_SC_EEEEEEEvNS4_8identityENS4_23SM90_TMA_LOAD_MULTICASTES1D_vS1E_EENS_8epilogue10collective6detail29Sm90TmaWarpSpecializedAdapterINS1I_15DefaultEpilogueISK_SL_SL_NS1H_6thread17LinearCombinationISK_Li1EffLNS1M_9ScaleType4KindE0ELNS_15FloatRoundStyleE2ESK_EENS1_15EpilogueDefaultEEEEEvvEEEEvNT_6ParamsE)
        /*0448*/ 	.short	0x0210
        /*044a*/ 	.short	0x0470


	//----- nvinfo : EIATTR_SW_WAR
	.align		4
.L_43:
        /*044c*/ 	.byte	0x04, 0x36
        /*044e*/ 	.short	(.L_45 - .L_44)
.L_44:
        /*0450*/ 	.word	0x00000008
.L_45:


//--------------------- .nv.callgraph             --------------------------
	.section	.nv.callgraph,"",@"SHT_CUDA_CALLGRAPH"
	.align	4
	.sectionentsize	8
	.align		4
        /*0000*/ 	.word	0x00000000
	.align		4
        /*0004*/ 	.word	0xffffffff
	.align		4
        /*0008*/ 	.word	index@(_ZN7cutlass13device_kernelINS_4gemm6kernel13GemmUniversalIN4cute5tupleIJiiiiEEENS1_10collective13CollectiveMmaINS1_34MainloopSm90TmaGmmaWarpSpecializedILi8ENS5_IJNS4_1CILi2EEENSA_ILi1EEESC_EEENS1_32KernelTmaWarpSpecializedPingpongEEENS5_IJNSA_ILi64EEENSA_ILi48EEENSA_ILi128EEEEEENS_10bfloat16_tENS5_IJlSC_lEEESK_SL_NS4_8TiledMMAINS4_8MMA_AtomIJNS4_4SM904GMMA27MMA_64x16x16_F32BF16BF16_SSILNSP_5MajorE0ELSR_0ELNSP_7ScaleInE1ELSS_1EEEEEENS4_6LayoutINS5_IJSC_SC_SC_EEENS5_IJNSA_ILi0EEESX_SX_EEEEENS5_IJNS4_10UnderscoreES10_S10_EEEEENS4_13SM90_TMA_LOADENS4_14ComposedLayoutINS4_7SwizzleILi3ELi4ELi3EEENS4_18smem_ptr_flag_bitsILi16EEENSV_INS5_IJNSA_ILi8EEESG_EEENS5_IJSG_SC_EEEEEEEvNS4_8identityENS4_23SM90_TMA_LOAD_MULTICASTES1D_vS1E_EENS_8epilogue10collective6detail29Sm90TmaWarpSpecializedAdapterINS1I_15DefaultEpilogueISK_SL_SL_NS1H_6thread17LinearCombinationISK_Li1EffLNS1M_9ScaleType4KindE0ELNS_15FloatRoundStyleE2ESK_EENS1_15EpilogueDefaultEEEEEvvEEEEvNT_6ParamsE)
	.align		4
        /*000c*/ 	.word	index@(__assertfail)
	.align		4
        /*0010*/ 	.word	0x00000000
	.align		4
        /*0014*/ 	.word	0xfffffffe
	.align		4
        /*0018*/ 	.word	0x00000000
	.align		4
        /*001c*/ 	.word	0xfffffffd
	.align		4
        /*0020*/ 	.word	0x00000000
	.align		4
        /*0024*/ 	.word	0xfffffffc


//--------------------- .nv.constant4             --------------------------
	.section	.nv.constant4,"a",@progbits
	.align	8
	.align		8
.nv.constant4:
        /*0000*/ 	.dword	__assertfail
	.align		8
        /*0008*/ 	.dword	__unnamed_1
	.align		8
        /*0010*/ 	.dword	_ZN40_INTERNAL_77a4d49a_4_k_cu_2fdb754c_109234cuda3std3__45__cpo5beginE
	.align		8
        /*0018*/ 	.dword	_ZN40_INTERNAL_77a4d49a_4_k_cu_2fdb754c_109234cuda3std3__45__cpo3endE
	.align		8
        /*0020*/ 	.dword	_ZN40_INTERNAL_77a4d49a_4_k_cu_2fdb754c_109234cuda3std3__45__cpo6cbeginE
	.align		8
        /*0028*/ 	.dword	_ZN40_INTERNAL_77a4d49a_4_k_cu_2fdb754c_109234cuda3std3__45__cpo4cendE
	.align		8
        /*0030*/ 	.dword	_ZN40_INTERNAL_77a4d49a_4_k_cu_2fdb754c_109234cuda3std3__442_GLOBAL__N__77a4d49a_4_k_cu_2fdb754c_109236ignoreE
	.align		8
        /*0038*/ 	.dword	_ZN40_INTERNAL_77a4d49a_4_k_cu_2fdb754c_109234cuda3std3__419piecewise_constructE
	.align		8
        /*0040*/ 	.dword	_ZN40_INTERNAL_77a4d49a_4_k_cu_2fdb754c_109234cuda3std3__48in_placeE
	.align		8
        /*0048*/ 	.dword	_ZN40_INTERNAL_77a4d49a_4_k_cu_2fdb754c_109234cuda3std6ranges3__45__cpo4swapE
	.align		8
        /*0050*/ 	.dword	_ZN40_INTERNAL_77a4d49a_4_k_cu_2fdb754c_109234cuda3std6ranges3__45__cpo9iter_moveE
	.align		8
        /*0058*/ 	.dword	_ZN40_INTERNAL_77a4d49a_4_k_cu_2fdb754c_109234cute7productE
	.align		8
        /*0060*/ 	.dword	_ZN40_INTERNAL_77a4d49a_4_k_cu_2fdb754c_109234cute1_E
	.align		8
        /*0068*/ 	.dword	$str$22
	.align		8
        /*0070*/ 	.dword	$str$23


//--------------------- .text._ZN7cutlass13device_kernelINS_4gemm6kernel13GemmUniversalIN4cute5tupleIJiiiiEEENS1_10collective13CollectiveMmaINS1_34MainloopSm90TmaGmmaWarpSpecializedILi8ENS5_IJNS4_1CILi2EEENSA_ILi1EEESC_EEENS1_32KernelTmaWarpSpecializedPingpongEEENS5_IJNSA_ILi64EEENSA_ILi48EEENSA_ILi128EEEEEENS_10bfloat16_tENS5_IJlSC_lEEESK_SL_NS4_8TiledMMAINS4_8MMA_AtomIJNS4_4SM904GMMA27MMA_64x16x16_F32BF16BF16_SSILNSP_5MajorE0ELSR_0ELNSP_7ScaleInE1ELSS_1EEEEEENS4_6LayoutINS5_IJSC_SC_SC_EEENS5_IJNSA_ILi0EEESX_SX_EEEEENS5_IJNS4_10UnderscoreES10_S10_EEEEENS4_13SM90_TMA_LOADENS4_14ComposedLayoutINS4_7SwizzleILi3ELi4ELi3EEENS4_18smem_ptr_flag_bitsILi16EEENSV_INS5_IJNSA_ILi8EEESG_EEENS5_IJSG_SC_EEEEEEEvNS4_8identityENS4_23SM90_TMA_LOAD_MULTICASTES1D_vS1E_EENS_8epilogue10collective6detail29Sm90TmaWarpSpecializedAdapterINS1I_15DefaultEpilogueISK_SL_SL_NS1H_6thread17LinearCombinationISK_Li1EffLNS1M_9ScaleType4KindE0ELNS_15FloatRoundStyleE2ESK_EENS1_15EpilogueDefaultEEEEEvvEEEEvNT_6ParamsE --------------------------
	.section	.text._ZN7cutlass13device_kernelINS_4gemm6kernel13GemmUniversalIN4cute5tupleIJiiiiEEENS1_10collective13CollectiveMmaINS1_34MainloopSm90TmaGmmaWarpSpecializedILi8ENS5_IJNS4_1CILi2EEENSA_ILi1EEESC_EEENS1_32KernelTmaWarpSpecializedPingpongEEENS5_IJNSA_ILi64EEENSA_ILi48EEENSA_ILi128EEEEEENS_10bfloat16_tENS5_IJlSC_lEEESK_SL_NS4_8TiledMMAINS4_8MMA_AtomIJNS4_4SM904GMMA27MMA_64x16x16_F32BF16BF16_SSILNSP_5MajorE0ELSR_0ELNSP_7ScaleInE1ELSS_1EEEEEENS4_6LayoutINS5_IJSC_SC_SC_EEENS5_IJNSA_ILi0EEESX_SX_EEEEENS5_IJNS4_10UnderscoreES10_S10_EEEEENS4_13SM90_TMA_LOADENS4_14ComposedLayoutINS4_7SwizzleILi3ELi4ELi3EEENS4_18smem_ptr_flag_bitsILi16EEENSV_INS5_IJNSA_ILi8EEESG_EEENS5_IJSG_SC_EEEEEEEvNS4_8identityENS4_23SM90_TMA_LOAD_MULTICASTES1D_vS1E_EENS_8epilogue10collective6detail29Sm90TmaWarpSpecializedAdapterINS1I_15DefaultEpilogueISK_SL_SL_NS1H_6thread17LinearCombinationISK_Li1EffLNS1M_9ScaleType4KindE0ELNS_15FloatRoundStyleE2ESK_EENS1_15EpilogueDefaultEEEEEvvEEEEvNT_6ParamsE,"ax",@progbits
	.align	128
.text._ZN7cutlass13device_kernelINS_4gemm6kernel13GemmUniversalIN4cute5tupleIJiiiiEEENS1_10collective13CollectiveMmaINS1_34MainloopSm90TmaGmmaWarpSpecializedILi8ENS5_IJNS4_1CILi2EEENSA_ILi1EEESC_EEENS1_32KernelTmaWarpSpecializedPingpongEEENS5_IJNSA_ILi64EEENSA_ILi48EEENSA_ILi128EEEEEENS_10bfloat16_tENS5_IJlSC_lEEESK_SL_NS4_8TiledMMAINS4_8MMA_AtomIJNS4_4SM904GMMA27MMA_64x16x16_F32BF16BF16_SSILNSP_5MajorE0ELSR_0ELNSP_7ScaleInE1ELSS_1EEEEEENS4_6LayoutINS5_IJSC_SC_SC_EEENS5_IJNSA_ILi0EEESX_SX_EEEEENS5_IJNS4_10UnderscoreES10_S10_EEEEENS4_13SM90_TMA_LOADENS4_14ComposedLayoutINS4_7SwizzleILi3ELi4ELi3EEENS4_18smem_ptr_flag_bitsILi16EEENSV_INS5_IJNSA_ILi8EEESG_EEENS5_IJSG_SC_EEEEEEEvNS4_8identityENS4_23SM90_TMA_LOAD_MULTICASTES1D_vS1E_EENS_8epilogue10collective6detail29Sm90TmaWarpSpecializedAdapterINS1I_15DefaultEpilogueISK_SL_SL_NS1H_6thread17LinearCombinationISK_Li1EffLNS1M_9ScaleType4KindE0ELNS_15FloatRoundStyleE2ESK_EENS1_15EpilogueDefaultEEEEEvvEEEEvNT_6ParamsE:
        .type           _ZN7cutlass13device_kernelINS_4gemm6kernel13GemmUniversalIN4cute5tupleIJiiiiEEENS1_10collective13CollectiveMmaINS1_34MainloopSm90TmaGmmaWarpSpecializedILi8ENS5_IJNS4_1CILi2EEENSA_ILi1EEESC_EEENS1_32KernelTmaWarpSpecializedPingpongEEENS5_IJNSA_ILi64EEENSA_ILi48EEENSA_ILi128EEEEEENS_10bfloat16_tENS5_IJlSC_lEEESK_SL_NS4_8TiledMMAINS4_8MMA_AtomIJNS4_4SM904GMMA27MMA_64x16x16_F32BF16BF16_SSILNSP_5MajorE0ELSR_0ELNSP_7ScaleInE1ELSS_1EEEEEENS4_6LayoutINS5_IJSC_SC_SC_EEENS5_IJNSA_ILi0EEESX_SX_EEEEENS5_IJNS4_10UnderscoreES10_S10_EEEEENS4_13SM90_TMA_LOADENS4_14ComposedLayoutINS4_7SwizzleILi3ELi4ELi3EEENS4_18smem_ptr_flag_bitsILi16EEENSV_INS5_IJNSA_ILi8EEESG_EEENS5_IJSG_SC_EEEEEEEvNS4_8identityENS4_23SM90_TMA_LOAD_MULTICASTES1D_vS1E_EENS_8epilogue10collective6detail29Sm90TmaWarpSpecializedAdapterINS1I_15DefaultEpilogueISK_SL_SL_NS1H_6thread17LinearCombinationISK_Li1EffLNS1M_9ScaleType4KindE0ELNS_15FloatRoundStyleE2ESK_EENS1_15EpilogueDefaultEEEEEvvEEEEvNT_6ParamsE,@function
        .size           _ZN7cutlass13device_kernelINS_4gemm6kernel13GemmUniversalIN4cute5tupleIJiiiiEEENS1_10collective13CollectiveMmaINS1_34MainloopSm90TmaGmmaWarpSpecializedILi8ENS5_IJNS4_1CILi2EEENSA_ILi1EEESC_EEENS1_32KernelTmaWarpSpecializedPingpongEEENS5_IJNSA_ILi64EEENSA_ILi48EEENSA_ILi128EEEEEENS_10bfloat16_tENS5_IJlSC_lEEESK_SL_NS4_8TiledMMAINS4_8MMA_AtomIJNS4_4SM904GMMA27MMA_64x16x16_F32BF16BF16_SSILNSP_5MajorE0ELSR_0ELNSP_7ScaleInE1ELSS_1EEEEEENS4_6LayoutINS5_IJSC_SC_SC_EEENS5_IJNSA_ILi0EEESX_SX_EEEEENS5_IJNS4_10UnderscoreES10_S10_EEEEENS4_13SM90_TMA_LOADENS4_14ComposedLayoutINS4_7SwizzleILi3ELi4ELi3EEENS4_18smem_ptr_flag_bitsILi16EEENSV_INS5_IJNSA_ILi8EEESG_EEENS5_IJSG_SC_EEEEEEEvNS4_8identityENS4_23SM90_TMA_LOAD_MULTICASTES1D_vS1E_EENS_8epilogue10collective6detail29Sm90TmaWarpSpecializedAdapterINS1I_15DefaultEpilogueISK_SL_SL_NS1H_6thread17LinearCombinationISK_Li1EffLNS1M_9ScaleType4KindE0ELNS_15FloatRoundStyleE2ESK_EENS1_15EpilogueDefaultEEEEEvvEEEEvNT_6ParamsE,(.L_x_129 - _ZN7cutlass13device_kernelINS_4gemm6kernel13GemmUniversalIN4cute5tupleIJiiiiEEENS1_10collective13CollectiveMmaINS1_34MainloopSm90TmaGmmaWarpSpecializedILi8ENS5_IJNS4_1CILi2EEENSA_ILi1EEESC_EEENS1_32KernelTmaWarpSpecializedPingpongEEENS5_IJNSA_ILi64EEENSA_ILi48EEENSA_ILi128EEEEEENS_10bfloat16_tENS5_IJlSC_lEEESK_SL_NS4_8TiledMMAINS4_8MMA_AtomIJNS4_4SM904GMMA27MMA_64x16x16_F32BF16BF16_SSILNSP_5MajorE0ELSR_0ELNSP_7ScaleInE1ELSS_1EEEEEENS4_6LayoutINS5_IJSC_SC_SC_EEENS5_IJNSA_ILi0EEESX_SX_EEEEENS5_IJNS4_10UnderscoreES10_S10_EEEEENS4_13SM90_TMA_LOADENS4_14ComposedLayoutINS4_7SwizzleILi3ELi4ELi3EEENS4_18smem_ptr_flag_bitsILi16EEENSV_INS5_IJNSA_ILi8EEESG_EEENS5_IJSG_SC_EEEEEEEvNS4_8identityENS4_23SM90_TMA_LOAD_MULTICASTES1D_vS1E_EENS_8epilogue10collective6detail29Sm90TmaWarpSpecializedAdapterINS1I_15DefaultEpilogueISK_SL_SL_NS1H_6thread17LinearCombinationISK_Li1EffLNS1M_9ScaleType4KindE0ELNS_15FloatRoundStyleE2ESK_EENS1_15EpilogueDefaultEEEEEvvEEEEvNT_6ParamsE)
        .other          _ZN7cutlass13device_kernelINS_4gemm6kernel13GemmUniversalIN4cute5tupleIJiiiiEEENS1_10collective13CollectiveMmaINS1_34MainloopSm90TmaGmmaWarpSpecializedILi8ENS5_IJNS4_1CILi2EEENSA_ILi1EEESC_EEENS1_32KernelTmaWarpSpecializedPingpongEEENS5_IJNSA_ILi64EEENSA_ILi48EEENSA_ILi128EEEEEENS_10bfloat16_tENS5_IJlSC_lEEESK_SL_NS4_8TiledMMAINS4_8MMA_AtomIJNS4_4SM904GMMA27MMA_64x16x16_F32BF16BF16_SSILNSP_5MajorE0ELSR_0ELNSP_7ScaleInE1ELSS_1EEEEEENS4_6LayoutINS5_IJSC_SC_SC_EEENS5_IJNSA_ILi0EEESX_SX_EEEEENS5_IJNS4_10UnderscoreES10_S10_EEEEENS4_13SM90_TMA_LOADENS4_14ComposedLayoutINS4_7SwizzleILi3ELi4ELi3EEENS4_18smem_ptr_flag_bitsILi16EEENSV_INS5_IJNSA_ILi8EEESG_EEENS5_IJSG_SC_EEEEEEEvNS4_8identityENS4_23SM90_TMA_LOAD_MULTICASTES1D_vS1E_EENS_8epilogue10collective6detail29Sm90TmaWarpSpecializedAdapterINS1I_15DefaultEpilogueISK_SL_SL_NS1H_6thread17LinearCombinationISK_Li1EffLNS1M_9ScaleType4KindE0ELNS_15FloatRoundStyleE2ESK_EENS1_15EpilogueDefaultEEEEEvvEEEEvNT_6ParamsE,@"STO_CUDA_ENTRY STV_DEFAULT"
_ZN7cutlass13device_kernelINS_4gemm6kernel13GemmUniversalIN4cute5tupleIJiiiiEEENS1_10collective13CollectiveMmaINS1_34MainloopSm90TmaGmmaWarpSpecializedILi8ENS5_IJNS4_1CILi2EEENSA_ILi1EEESC_EEENS1_32KernelTmaWarpSpecializedPingpongEEENS5_IJNSA_ILi64EEENSA_ILi48EEENSA_ILi128EEEEEENS_10bfloat16_tENS5_IJlSC_lEEESK_SL_NS4_8TiledMMAINS4_8MMA_AtomIJNS4_4SM904GMMA27MMA_64x16x16_F32BF16BF16_SSILNSP_5MajorE0ELSR_0ELNSP_7ScaleInE1ELSS_1EEEEEENS4_6LayoutINS5_IJSC_SC_SC_EEENS5_IJNSA_ILi0EEESX_SX_EEEEENS5_IJNS4_10UnderscoreES10_S10_EEEEENS4_13SM90_TMA_LOADENS4_14ComposedLayoutINS4_7SwizzleILi3ELi4ELi3EEENS4_18smem_ptr_flag_bitsILi16EEENSV_INS5_IJNSA_ILi8EEESG_EEENS5_IJSG_SC_EEEEEEEvNS4_8identityENS4_23SM90_TMA_LOAD_MULTICASTES1D_vS1E_EENS_8epilogue10collective6detail29Sm90TmaWarpSpecializedAdapterINS1I_15DefaultEpilogueISK_SL_SL_NS1H_6thread17LinearCombinationISK_Li1EffLNS1M_9ScaleType4KindE0ELNS_15FloatRoundStyleE2ESK_EENS1_15EpilogueDefaultEEEEEvvEEEEvNT_6ParamsE:
[----:B------:R-:W0:Y:S01]  /*0000*/  LDC R1, c[0x0][0x28] ;  /* 0x00000a00ff017b82 */ /* 0x000e220000000800 */
[----:B------:R-:W1:Y:S01]  /*0010*/  S2R R3, SR_TID.X ;  /* 0x0000000000037919 */ /* 0x000e620000002100 */
[----:B------:R-:W-:Y:S01]  /*0020*/  ELECT P0, URZ, PT ;  /* 0x00000000003f782f */ /* 0x000fe20003800000 */
[----:B------:R-:W-:Y:S01]  /*0030*/  BSSY B0, `(.L_x_0) ;  /* 0x0000014000007945 */ /* 0x000fe20003800000 */
[--C-:B-1----:R-:W-:Y:S02]  /*0040*/  SHF.R.U32.HI R0, RZ, 0x5, R3.reuse ;  /* 0x00000005ff007819 */ /* 0x102fe40000011603 */
[----:B------:R-:W-:-:S03]  /*0050*/  SHF.R.U32.HI R5, RZ, 0x7, R3 ;  /* 0x00000007ff057819 */ /* 0x000fc60000011603 */
[----:B------:R-:W1:Y:S02]  /*0060*/  SHFL.IDX PT, R2, R0, RZ, 0x1f ;  /* 0x00001fff00027589 */ /* 0x000e6400000e0000 */
[----:B-1----:R-:W-:Y:S02]  /*0070*/  R2UR UR6, R2 ;  /* 0x00000000020672ca */ /* 0x002fe400000e0000 */
[----:B------:R1:W2:Y:S11]  /*0080*/  SHFL.IDX PT, R2, R5, RZ, 0x1f ;  /* 0x00001fff05027589 */ /* 0x0002b600000e0000 */
[----:B------:R-:W-:-:S02]  /*0090*/  USHF.R.S32.HI UR4, URZ, 0x1f, UR6 ;  /* 0x0000001f3f047899 */ /* 0x000fc40008011406 */
[----:B------:R-:W-:Y:S02]  /*00a0*/  ISETP.NE.OR P0, PT, RZ, UR6, !P0 ;  /* 0x00000006ff007c0c */ /* 0x000fe4000c705670 */
[----:B------:R-:W-:-:S04]  /*00b0*/  ULEA.HI UR4, UR4, UR6, URZ, 0x2 ;  /* 0x0000000604047291 */ /* 0x000fc8000f8f103f */
[----:B------:R-:W-:-:S04]  /*00c0*/  ULOP3.LUT UR4, UR4, 0xfffffffc, URZ, 0xc0, !UPT ;  /* 0xfffffffc04047892 */ /* 0x000fc8000f8ec03f */
[----:B------:R-:W-:-:S03]  /*00d0*/  UIADD3 UR6, UR6, -UR4, URZ ;  /* 0x8000000406067290 */ /* 0x000fc6000fffe03f */
[----:B012---:R-:W-:Y:S09]  /*00e0*/  @P0 BRA `(.L_x_1) ;  /* 0x0000000000200947 */ /* 0x007ff20003800000 */
[----:B------:R-:W-:Y:S02]  /*00f0*/  ULDC.64 UR4, c[0x0][0x198] ;  /* 0x0000660000047ab9 */ /* 0x000fe40000000a00 */
[----:B------:R-:W-:Y:S02]  /*0100*/  UIADD3 UR8, UP0, UR4, 0xf0, URZ ;  /* 0x000000f004087890 */ /* 0x000fe4000ff1e03f */
[----:B------:R-:W-:Y:S02]  /*0110*/  UIADD3 UR4, UP1, UR4, 0x1f0, URZ ;  /* 0x000001f004047890 */ /* 0x000fe4000ff3e03f */
[----:B------:R-:W-:Y:S02]  /*0120*/  UIADD3.X UR9, URZ, UR5, URZ, UP0, !UPT ;  /* 0x000000053f097290 */ /* 0x000fe400087fe43f */
[----:B------:R-:W-:-:S07]  /*0130*/  UIADD3.X UR5, URZ, UR5, URZ, UP1, !UPT ;  /* 0x000000053f057290 */ /* 0x000fce0008ffe43f */
[----:B------:R0:W-:Y:S02]  /*0140*/  UTMACCTL.PF [UR8] ;  /* 0x00000000080079b9 */ /* 0x0001e40008040000 */
[----:B------:R0:W-:Y:S02]  /*0150*/  UTMACCTL.PF [UR4] ;  /* 0x00000000040079b9 */ /* 0x0001e40008040000 */
[----:B0-----:R-:W-:Y:S01]  /*0160*/  NOP ;  /* 0x0000000000007918 */ /* 0x001fe20000000000 */
.L_x_1:
[----:B------:R-:W-:Y:S05]  /*0170*/  BSYNC B0 ;  /* 0x0000000000007941 */ /* 0x000fea0003800000 */
.L_x_0:
[----:B------:R-:W0:Y:S01]  /*0180*/  SHFL.IDX PT, R6, R0, RZ, 0x1f ;  /* 0x00001fff00067589 */ /* 0x000e2200000e0000 */
[----:B------:R-:W-:Y:S01]  /*0190*/  R2UR UR19, R2 ;  /* 0x00000000021372ca */ /* 0x000fe200000e0000 */
[----:B------:R-:W-:-:S04]  /*01a0*/  UISETP.NE.AND UP0, UPT, UR6, 0x3, UPT ;  /* 0x000000030600788c */ /* 0x000fc8000bf05270 */
[----:B------:R-:W-:-:S08]  /*01b0*/  UISETP.EQ.OR UP0, UPT, UR6, URZ, !UP0 ;  /* 0x0000003f0600728c */ /* 0x000fd0000c702670 */
[----:B------:R-:W-:Y:S02]  /*01c0*/  UIADD3 UR14, UR19, -0x1, URZ ;  /* 0xffffffff130e7890 */ /* 0x000fe4000fffe03f */
[----:B------:R-:W-:Y:S02]  /*01d0*/  UISETP.EQ.AND UP0, UPT, UR19, URZ, UP0 ;  /* 0x0000003f1300728c */ /* 0x000fe40008702270 */
[----:B------:R-:W-:Y:S02]  /*01e0*/  UISETP.GE.U32.AND UP1, UPT, UR14, 0x2, UPT ;  /* 0x000000020e00788c */ /* 0x000fe4000bf26070 */
[----:B------:R-:W-:Y:S01]  /*01f0*/  USEL UR40, URZ, 0x1, !UP0 ;  /* 0x000000013f287887 */ /* 0x000fe2000c000000 */
[----:B0-----:R-:W-:-:S03]  /*0200*/  ISETP.NE.AND P0, PT, R6, RZ, PT ;  /* 0x000000ff0600720c */ /* 0x001fc60003f05270 */
[----:B------:R-:W-:-:S10]  /*0210*/  USEL UR40, UR40, 0x2, UP1 ;  /* 0x0000000228287887 */ /* 0x000fd40008800000 */
[----:B------:R-:W-:Y:S05]  /*0220*/  @P0 BRA `(.L_x_2) ;  /* 0x0000000000840947 */ /* 0x000fea0003800000 */
[----:B------:R-:W-:Y:S01]  /*0230*/  ELECT P0, URZ, PT ;  /* 0x00000000003f782f */ /* 0x000fe20003800000 */
[----:B------:R-:W-:-:S12]  /*0240*/  BSSY B0, `(.L_x_2) ;  /* 0x000001f000007945 */ /* 0x000fd80003800000 */
[----:B------:R-:W-:Y:S05]  /*0250*/  @!P0 BRA `(.L_x_3) ;  /* 0x0000000000748947 */ /* 0x000fea0003800000 */
[----:B------:R-:W0:Y:S01]  /*0260*/  S2UR UR7, SR_CgaCtaId ;  /* 0x00000000000779c3 */ /* 0x000e220000008800 */
[----:B------:R-:W-:Y:S01]  /*0270*/  UMOV UR4, 0x400 ;  /* 0x0000040000047882 */ /* 0x000fe20000000000 */
[----:B------:R-:W-:Y:S01]  /*0280*/  UMOV UR5, 0x1 ;  /* 0x0000000100057882 */ /* 0x000fe20000000000 */
[----:B------:R-:W-:Y:S02]  /*0290*/  UMOV UR8, 0x2 ;  /* 0x0000000200087882 */ /* 0x000fe40000000000 */
[----:B------:R-:W-:-:S04]  /*02a0*/  UIADD3 UR8, -UR8, 0x100000, URZ ;  /* 0x0010000008087890 */ /* 0x000fc8000fffe13f */
[----:B------:R-:W-:Y:S02]  /*02b0*/  USHF.L.U32 UR9, UR8, 0xb, URZ ;  /* 0x0000000b08097899 */ /* 0x000fe4000800063f */
[----:B------:R-:W-:Y:S02]  /*02c0*/  USHF.L.U32 UR8, UR8, 0x1, URZ ;  /* 0x0000000108087899 */ /* 0x000fe4000800063f */
[----:B0-----:R-:W-:Y:S02]  /*02d0*/  ULEA UR7, UR7, UR4, 0x18 ;  /* 0x0000000407077291 */ /* 0x001fe4000f8ec03f */
[----:B------:R-:W-:-:S04]  /*02e0*/  UIADD3 UR4, -UR5, 0x100000, URZ ;  /* 0x0010000005047890 */ /* 0x000fc8000fffe13f */
[----:B------:R-:W-:Y:S02]  /*02f0*/  USHF.L.U32 UR5, UR4, 0xb, URZ ;  /* 0x0000000b04057899 */ /* 0x000fe4000800063f */
[----:B------:R-:W-:Y:S01]  /*0300*/  USHF.L.U32 UR4, UR4, 0x1, URZ ;  /* 0x0000000104047899 */ /* 0x000fe2000800063f */
[----:B------:R-:W0:Y:S11]  /*0310*/  FENCE.VIEW.ASYNC.S ;  /* 0x00000000000073c6 */ /* 0x000e360000000000 */
[----:B0-----:R0:W1:Y:S01]  /*0320*/  SYNCS.EXCH.64 URZ, [UR7], UR4 ;  /* 0x00000004073f75b2 */ /* 0x0010620008000100 */
[----:B------:R0:W2:Y:S01]  /*0330*/  SYNCS.EXCH.64 URZ, [UR7+0x40], UR8 ;  /* 0x00004008073f75b2 */ /* 0x0000a20008000100 */
[----:B------:R0:W3:Y:S01]  /*0340*/  SYNCS.EXCH.64 URZ, [UR7+0x8], UR4 ;  /* 0x00000804073f75b2 */ /* 0x0000e20008000100 */
[----:B------:R0:W4:Y:S01]  /*0350*/  SYNCS.EXCH.64 URZ, [UR7+0x48], UR8 ;  /* 0x00004808073f75b2 */ /* 0x0001220008000100 */
[----:B------:R0:W0:Y:S01]  /*0360*/  SYNCS.EXCH.64 URZ, [UR7+0x10], UR4 ;  /* 0x00001004073f75b2 */ /* 0x0000220008000100 */
        /* <DEDUP_REMOVED lines=11> */
[----:B------:R-:W-:Y:S01]  /*0420*/  NOP ;  /* 0x0000000000007918 */ /* 0x000fe20000000000 */
.L_x_3:
[----:B0-----:R-:W-:Y:S05]  /*0430*/  BSYNC B0 ;  /* 0x0000000000007941 */ /* 0x001fea0003800000 */
.L_x_2:
[----:B------:R-:W0:Y:S01]  /*0440*/  S2UR UR15, SR_CTAID.X ;  /* 0x00000000000f79c3 */ /* 0x000e220000002500 */
[----:B------:R-:W-:Y:S01]  /*0450*/  SHF.R.S32.HI R2, RZ, 0x1f, R3 ;  /* 0x0000001fff027819 */ /* 0x000fe20000011403 */
[----:B------:R-:W5:Y:S01]  /*0460*/  SHFL.IDX PT, R7, R0, RZ, 0x1f ;  /* 0x00001fff00077589 */ /* 0x000f6200000e0000 */
[----:B------:R-:W-:Y:S02]  /*0470*/  ELECT P0, URZ, PT ;  /* 0x00000000003f782f */ /* 0x000fe40003800000 */
[----:B------:R-:W-:Y:S01]  /*0480*/  SHF.R.S32.HI R11, RZ, 0x1f, R6 ;  /* 0x0000001fff0b7819 */ /* 0x000fe20000011406 */
[----:B------:R-:W-:Y:S01]  /*0490*/  ULDC UR4, c[0x0][0x150] ;  /* 0x0000540000047ab9 */ /* 0x000fe20000000800 */
[----:B------:R-:W-:Y:S01]  /*04a0*/  LEA.HI R2, R2, R3, RZ, 0x7 ;  /* 0x0000000302027211 */ /* 0x000fe200078f38ff */
[----:B------:R-:W1:Y:S01]  /*04b0*/  SHFL.IDX PT, R8, R0, RZ, 0x1f ;  /* 0x00001fff00087589 */ /* 0x000e6200000e0000 */
[----:B------:R-:W2:Y:S01]  /*04c0*/  S2UR UR8, SR_CTAID.Y ;  /* 0x00000000000879c3 */ /* 0x000ea20000002600 */
[----:B------:R-:W-:-:S02]  /*04d0*/  ELECT P1, URZ, PT ;  /* 0x00000000003f782f */ /* 0x000fc40003820000 */
[----:B------:R-:W-:Y:S01]  /*04e0*/  LOP3.LUT R2, R2, 0xffffff80, RZ, 0xc0, !PT ;  /* 0xffffff8002027812 */ /* 0x000fe200078ec0ff */
[----:B------:R-:W-:Y:S01]  /*04f0*/  ULDC UR7, c[0x0][0x144] ;  /* 0x0000510000077ab9 */ /* 0x000fe20000000800 */
[----:B------:R-:W-:Y:S01]  /*0500*/  LEA.HI R11, R11, R6, RZ, 0x2 ;  /* 0x000000060b0b7211 */ /* 0x000fe200078f10ff */
[----:B------:R-:W-:Y:S01]  /*0510*/  UMOV UR18, 0x80 ;  /* 0x0000008000127882 */ /* 0x000fe20000000000 */
[----:B------:R-:W-:Y:S01]  /*0520*/  NOP ;  /* 0x0000000000007918 */ /* 0x000fe20000000000 */
[----:B------:R-:W-:Y:S01]  /*0530*/  IMAD.IADD R4, R3, 0x1, -R2 ;  /* 0x0000000103047824 */ /* 0x000fe200078e0a02 */
[----:B------:R-:W-:Y:S01]  /*0540*/  LOP3.LUT R11, R11, 0x3ffffffc, RZ, 0xc0, !PT ;  /* 0x3ffffffc0b0b7812 */ /* 0x000fe200078ec0ff */
[----:B------:R-:W-:Y:S01]  /*0550*/  NOP ;  /* 0x0000000000007918 */ /* 0x000fe20000000000 */
[----:B------:R-:W-:Y:S01]  /*0560*/  ULDC UR17, c[0x0][0x148] ;  /* 0x0000520000117ab9 */ /* 0x000fe20000000800 */
[----:B------:R-:W-:Y:S01]  /*0570*/  IMAD.MOV.U32 R23, RZ, RZ, 0x1 ;  /* 0x00000001ff177424 */ /* 0x000fe200078e00ff */
[----:B------:R-:W-:Y:S01]  /*0580*/  SHF.R.S32.HI R9, RZ, 0x1f, R4 ;  /* 0x0000001fff097819 */ /* 0x000fe20000011404 */
[----:B------:R-:W-:Y:S01]  /*0590*/  IMAD.IADD R11, R6, 0x1, -R11 ;  /* 0x00000001060b7824 */ /* 0x000fe200078e0a0b */
[----:B------:R-:W3:Y:S01]  /*05a0*/  SHFL.IDX PT, R5, R5, RZ, 0x1f ;  /* 0x00001fff05057589 */ /* 0x000ee200000e0000 */
[----:B------:R-:W-:-:S02]  /*05b0*/  ISETP.NE.AND P2, PT, RZ, UR19, PT ;  /* 0x00000013ff007c0c */ /* 0x000fc4000bf45270 */
[----:B0-----:R-:W-:Y:S02]  /*05c0*/  I2FP.F32.U32 R10, UR15 ;  /* 0x0000000f000a7c45 */ /* 0x001fe40008201000 */
[----:B------:R-:W-:Y:S02]  /*05d0*/  LEA.HI R2, R9, R4, RZ, 0x3 ;  /* 0x0000000409027211 */ /* 0x000fe400078f18ff */
[----:B-----5:R-:W-:Y:S01]  /*05e0*/  ISETP.NE.OR P0, PT, R7, RZ, !P0 ;  /* 0x000000ff0700720c */ /* 0x020fe20004705670 */
[----:B------:R-:W-:Y:S01]  /*05f0*/  FMUL R10, R10, UR4 ;  /* 0x000000040a0a7c20 */ /* 0x000fe20008400000 */
[--C-:B------:R-:W-:Y:S01]  /*0600*/  SHF.R.S32.HI R7, RZ, 0x3, R2.reuse ;  /* 0x00000003ff077819 */ /* 0x100fe20000011402 */
[----:B------:R-:W-:Y:S01]  /*0610*/  ULDC UR4, c[0x0][0x154] ;  /* 0x0000550000047ab9 */ /* 0x000fe20000000800 */
[----:B------:R-:W-:Y:S02]  /*0620*/  SHF.R.S32.HI R2, RZ, 0x1f, R2 ;  /* 0x0000001fff027819 */ /* 0x000fe40000011402 */
[----:B-1----:R-:W-:Y:S01]  /*0630*/  ISETP.NE.OR P1, PT, R8, RZ, !P1 ;  /* 0x000000ff0800720c */ /* 0x002fe20004f25670 */
[----:B------:R-:W0:Y:S01]  /*0640*/  F2I.U32.TRUNC.NTZ R10, R10 ;  /* 0x0000000a000a7305 */ /* 0x000e22000020f000 */
[----:B------:R-:W-:-:S02]  /*0650*/  LEA.HI R2, R2, R7, RZ, 0x2 ;  /* 0x0000000702027211 */ /* 0x000fc400078f10ff */
[----:B--2---:R-:W-:Y:S02]  /*0660*/  I2FP.F32.U32 R0, UR8 ;  /* 0x0000000800007c45 */ /* 0x004fe40008201000 */
[----:B------:R-:W-:Y:S01]  /*0670*/  LOP3.LUT R2, R2, 0xfffffffc, RZ, 0xc0, !PT ;  /* 0xfffffffc02027812 */ /* 0x000fe200078ec0ff */
[----:B------:R-:W-:Y:S02]  /*0680*/  VOTEU.ALL UP0, P0 ;  /* 0x00000000003f7886 */ /* 0x000fe40000000000 */
[----:B------:R-:W-:Y:S02]  /*0690*/  FMUL R6, R0, UR4 ;  /* 0x0000000400067c20 */ /* 0x000fe40008400000 */
[----:B------:R-:W-:Y:S01]  /*06a0*/  IMAD.IADD R2, R7, 0x1, -R2 ;  /* 0x0000000107027824 */ /* 0x000fe200078e0a02 */
[----:B------:R-:W1:Y:S01]  /*06b0*/  @!UP0 S2UR UR11, SR_CgaCtaId ;  /* 0x00000000000b89c3 */ /* 0x000e620000008800 */
[----:B------:R-:W-:Y:S01]  /*06c0*/  VOTEU.ALL UP1, P1 ;  /* 0x00000000003f7886 */ /* 0x000fe20000820000 */
[----:B------:R-:W-:Y:S01]  /*06d0*/  @!UP0 UMOV UR10, 0x400 ;  /* 0x00000400000a8882 */ /* 0x000fe20000000000 */
[----:B------:R-:W-:Y:S01]  /*06e0*/  IMAD R2, R11, 0x4, R2 ;  /* 0x000000040b027824 */ /* 0x000fe200078e0202 */
[----:B0-----:R-:W-:Y:S01]  /*06f0*/  R2UR UR4, R10 ;  /* 0x000000000a0472ca */ /* 0x001fe200000e0000 */
[----:B------:R-:W0:Y:S01]  /*0700*/  F2I.U32.TRUNC.NTZ R6, R6 ;  /* 0x0000000600067305 */ /* 0x000e22000020f000 */
[----:B------:R-:W-:Y:S01]  /*0710*/  @!UP1 UMOV UR13, 0x400 ;  /* 0x00000400000d9882 */ /* 0x000fe20000000000 */
[C---:B------:R-:W-:Y:S01]  /*0720*/  IMAD.SHL.U32 R7, R2.reuse, 0x4, RZ ;  /* 0x0000000402077824 */ /* 0x040fe200078e00ff */
[----:B------:R-:W-:Y:S01]  /*0730*/  LEA.HI R0, R2, R2, RZ, 0x1 ;  /* 0x0000000202007211 */ /* 0x000fe200078f08ff */
[----:B------:R-:W2:Y:S01]  /*0740*/  @!UP1 S2UR UR16, SR_CgaCtaId ;  /* 0x00000000001099c3 */ /* 0x000ea20000008800 */
[----:B------:R-:W-:Y:S01]  /*0750*/  VOTEU.ALL UP2, P1 ;  /* 0x00000000003f7886 */ /* 0x000fe20000840000 */
[----:B------:R-:W-:Y:S01]  /*0760*/  VOTEU.ALL UP3, P1 ;  /* 0x00000000003f7886 */ /* 0x000fe20000860000 */
[----:B------:R-:W-:Y:S01]  /*0770*/  LOP3.LUT R11, R0, 0xfffffffe, RZ, 0xc0, !PT ;  /* 0xfffffffe000b7812 */ /* 0x000fe200078ec0ff */
[----:B------:R-:W-:Y:S01]  /*0780*/  VOTEU.ALL UP4, P1 ;  /* 0x00000000003f7886 */ /* 0x000fe20000880000 */
[----:B------:R-:W-:Y:S01]  /*0790*/  LOP3.LUT R22, R2, 0xc, R7, 0x78, !PT ;  /* 0x0000000c02167812 */ /* 0x000fe200078e7807 */
[----:B------:R-:W-:-:S02]  /*07a0*/  VOTEU.ALL UP5, P1 ;  /* 0x00000000003f7886 */ /* 0x000fc400008a0000 */
[----:B------:R-:W-:Y:S01]  /*07b0*/  IMAD.IADD R11, R2, 0x1, -R11 ;  /* 0x00000001020b7824 */ /* 0x000fe200078e0a0b */
[----:B------:R-:W-:Y:S01]  /*07c0*/  UIADD3 UR4, -UR4, URZ, URZ ;  /* 0x0000003f04047290 */ /* 0x000fe2000fffe13f */
[----:B------:R-:W5:Y:S01]  /*07d0*/  LDC R2, c[0x0][0x140] ;  /* 0x00005000ff027b82 */ /* 0x000f620000000800 */
[----:B0-----:R-:W-:Y:S02]  /*07e0*/  R2UR UR9, R6 ;  /* 0x00000000060972ca */ /* 0x001fe400000e0000 */
[----:B------:R-:W-:Y:S02]  /*07f0*/  UIMAD UR7, UR7, UR4, UR15 ;  /* 0x00000004070772a4 */ /* 0x000fe4000f8e020f */
[----:B-1----:R-:W-:Y:S01]  /*0800*/  @!UP0 ULEA UR12, UR11, UR10, 0x18 ;  /* 0x0000000a0b0c8291 */ /* 0x002fe2000f8ec03f */
[----:B------:R-:W-:Y:S01]  /*0810*/  UMOV UR4, 0x20 ;  /* 0x0000002000047882 */ /* 0x000fe20000000000 */
[----:B------:R-:W-:-:S04]  /*0820*/  @!UP1 UIADD3 UR10, -UR18, 0x100000, URZ ;  /* 0x00100000120a9890 */ /* 0x000fc8000fffe13f */
[----:B------:R-:W-:Y:S02]  /*0830*/  @!UP1 USHF.L.U32 UR11, UR10, 0xb, URZ ;  /* 0x0000000b0a0b9899 */ /* 0x000fe4000800063f */
[----:B------:R-:W-:Y:S01]  /*0840*/  @!UP1 USHF.L.U32 UR10, UR10, 0x1, URZ ;  /* 0x000000010a0a9899 */ /* 0x000fe2000800063f */
[----:B------:R-:W-:Y:S01]  /*0850*/  ISETP.NE.AND P3, PT, R11, UR7, PT ;  /* 0x000000070b007c0c */ /* 0x000fe2000bf65270 */
[----:B------:R-:W-:-:S04]  /*0860*/  @!UP0 UIADD3 UR4, -UR4, 0x100000, URZ ;  /* 0x0010000004048890 */ /* 0x000fc8000fffe13f */
[----:B------:R-:W-:Y:S02]  /*0870*/  @!UP0 USHF.L.U32 UR5, UR4, 0xb, URZ ;  /* 0x0000000b04058899 */ /* 0x000fe4000800063f */
[----:B------:R-:W-:Y:S01]  /*0880*/  @!UP0 USHF.L.U32 UR4, UR4, 0x1, URZ ;  /* 0x0000000104048899 */ /* 0x000fe2000800063f */
[----:B------:R-:W-:Y:S01]  /*0890*/  VOTEU.ALL UP0, P0 ;  /* 0x00000000003f7886 */ /* 0x000fe20000000000 */
[----:B--2---:R-:W-:Y:S01]  /*08a0*/  @!UP1 ULEA UR13, UR16, UR13, 0x18 ;  /* 0x0000000d100d9291 */ /* 0x004fe2000f8ec03f */
[----:B------:R-:W-:Y:S01]  /*08b0*/  VOTEU.ALL UP1, P0 ;  /* 0x00000000003f7886 */ /* 0x000fe20000020000 */
[----:B------:R-:W-:Y:S01]  /*08c0*/  UIADD3 UR9, -UR9, URZ, URZ ;  /* 0x0000003f09097290 */ /* 0x000fe2000fffe13f */
[----:B------:R-:W-:Y:S01]  /*08d0*/  LOP3.LUT P0, RZ, R4, 0x7, RZ, 0xc0, !PT ;  /* 0x0000000704ff7812 */ /* 0x000fe2000780c0ff */
[----:B------:R-:W0:Y:S06]  /*08e0*/  FENCE.VIEW.ASYNC.S ;  /* 0x00000000000073c6 */ /* 0x000e2c0000000000 */
[----:B0-----:R-:W0:Y:S01]  /*08f0*/  @!UP0 SYNCS.EXCH.64 URZ, [UR12+0xb0], UR4 ;  /* 0x0000b0040c3f85b2 */ /* 0x001e220008000100 */
[----:B------:R-:W-:-:S02]  /*0900*/  @P3 LEA.HI R0, R22, R22, RZ, 0x1 ;  /* 0x0000001616003211 */ /* 0x000fc400078f08ff */
[----:B-----5:R-:W-:Y:S02]  /*0910*/  ISETP.EQ.U32.AND P1, PT, R2, 0x1, PT ;  /* 0x000000010200780c */ /* 0x020fe40003f22070 */
[----:B------:R-:W-:Y:S02]  /*0920*/  @P3 SHF.R.S32.HI R0, RZ, 0x1, R0 ;  /* 0x00000001ff003819 */ /* 0x000fe40000011400 */
[----:B------:R-:W-:Y:S01]  /*0930*/  ISETP.LT.U32.AND P0, PT, R22, 0x2, !P0 ;  /* 0x000000021600780c */ /* 0x000fe20004701070 */
[----:B------:R1:W2:Y:S01]  /*0940*/  @!UP1 SYNCS.EXCH.64 URZ, [UR12+0xb8], UR4 ;  /* 0x0000b8040c3f95b2 */ /* 0x0002a20008000100 */
[----:B------:R-:W-:Y:S01]  /*0950*/  NOP ;  /* 0x0000000000007918 */ /* 0x000fe20000000000 */
[----:B-1----:R-:W-:Y:S01]  /*0960*/  UIMAD UR4, UR17, UR9, UR8 ;  /* 0x00000009110472a4 */ /* 0x002fe2000f8e0208 */
[----:B------:R1:W0:Y:S05]  /*0970*/  @!UP2 SYNCS.EXCH.64 URZ, [UR13+0x90], UR10 ;  /* 0x0000900a0d3fa5b2 */ /* 0x00022a0008000100 */
[----:B------:R-:W-:-:S02]  /*0980*/  @P3 ISETP.NE.AND P4, PT, R0, UR4, PT ;  /* 0x0000000400003c0c */ /* 0x000fc4000bf85270 */
[----:B------:R-:W-:Y:S02]  /*0990*/  SEL R0, RZ, 0x1, !P0 ;  /* 0x00000001ff007807 */ /* 0x000fe40004000000 */
[----:B------:R-:W-:-:S04]  /*09a0*/  @P3 SEL R23, RZ, 0x1, P4 ;  /* 0x00000001ff173807 */ /* 0x000fc80002000000 */
[----:B------:R-:W-:Y:S01]  /*09b0*/  LOP3.LUT R23, R23, R0, RZ, 0xc0, !PT ;  /* 0x0000000017177212 */ /* 0x000fe200078ec0ff */
[----:B------:R1:W0:Y:S01]  /*09c0*/  @!UP3 SYNCS.EXCH.64 URZ, [UR13+0x98], UR10 ;  /* 0x0000980a0d3fb5b2 */ /* 0x0002220008000100 */
[----:B------:R1:W0:Y:S01]  /*09d0*/  @!UP4 SYNCS.EXCH.64 URZ, [UR13+0xa0], UR10 ;  /* 0x0000a00a0d3fc5b2 */ /* 0x0002220008000100 */
[----:B------:R1:W0:Y:S01]  /*09e0*/  @!UP5 SYNCS.EXCH.64 URZ, [UR13+0xa8], UR10 ;  /* 0x0000a80a0d3fd5b2 */ /* 0x0002220008000100 */
[----:B------:R-:W-:Y:S01]  /*09f0*/  NOP ;  /* 0x0000000000007918 */ /* 0x000fe20000000000 */
[----:B-1-3--:R-:W-:Y:S05]  /*0a00*/  @!P1 BRA `(.L_x_4) ;  /* 0x0000000000089947 */ /* 0x00afea0003800000 */
[----:B0-2-4-:R-:W-:Y:S01]  /*0a10*/  UCGABAR_ARV ;  /* 0x00000000000079c7 */ /* 0x015fe20008000000 */
[----:B------:R-:W-:Y:S05]  /*0a20*/  BRA `(.L_x_5) ;  /* 0x0000000000047947 */ /* 0x000fea0003800000 */
.L_x_4:
[----:B0-2-4-:R-:W-:Y:S01]  /*0a30*/  NOP ;  /* 0x0000000000007918 */ /* 0x015fe20000000000 */
.L_x_5:
[----:B------:R-:W-:Y:S01]  /*0a40*/  ULDC.64 UR4, c[0x0][0x598] ;  /* 0x0001660000047ab9 */ /* 0x000fe20000000a00 */
[----:B------:R-:W-:Y:S01]  /*0a50*/  ULDC.64 UR52, c[0x0][0x208] ;  /* 0x0000820000347ab9 */ /* 0x000fe20000000a00 */
[----:B------:R-:W-:-:S04]  /*0a60*/  ISETP.NE.U32.AND P0, PT, RZ, UR4, PT ;  /* 0x00000004ff007c0c */ /* 0x000fc8000bf05070 */
[----:B------:R-:W-:-:S13]  /*0a70*/  ISETP.NE.AND.EX P0, PT, RZ, UR5, PT, P0 ;  /* 0x00000005ff007c0c */ /* 0x000fda000bf05300 */
[----:B------:R-:W-:Y:S05]  /*0a80*/  @!P0 BRA `(.L_x_6) ;  /* 0x00000000001c8947 */ /* 0x000fea0003800000 */
[----:B------:R-:W0:Y:S02]  /*0a90*/  LDC.64 R6, c[0x0][0x598] ;  /* 0x00016600ff067b82 */ /* 0x000e240000000a00 */
[----:B0-----:R-:W2:Y:S02]  /*0aa0*/  LDG.E.64 R6, desc[UR52][R6.64] ;  /* 0x0000003406067981 */ /* 0x001ea4000c1e1b00 */
[----:B--2---:R-:W-:-:S04]  /*0ab0*/  ISETP.NE.U32.AND P0, PT, R6, RZ, PT ;  /* 0x000000ff0600720c */ /* 0x004fc80003f05070 */
[----:B------:R-:W-:-:S13]  /*0ac0*/  ISETP.NE.AND.EX P0, PT, R7, RZ, PT, P0 ;  /* 0x000000ff0700720c */ /* 0x000fda0003f05300 */
[----:B------:R-:W-:Y:S05]  /*0ad0*/  @!P0 BRA `(.L_x_6) ;  /* 0x0000000000088947 */ /* 0x000fea0003800000 */
[----:B------:R0:W5:Y:S01]  /*0ae0*/  LD.E R48, desc[UR52][R6.64] ;  /* 0x0000003406307980 */ /* 0x000162000c101900 */
[----:B------:R-:W-:Y:S05]  /*0af0*/  BRA `(.L_x_7) ;  /* 0x0000000000247947 */ /* 0x000fea0003800000 */
.L_x_6:
[----:B------:R-:W-:Y:S02]  /*0b00*/  ULDC.64 UR4, c[0x0][0x588] ;  /* 0x0001620000047ab9 */ /* 0x000fe40000000a00 */
[----:B------:R-:W-:-:S04]  /*0b10*/  ISETP.NE.U32.AND P0, PT, RZ, UR4, PT ;  /* 0x00000004ff007c0c */ /* 0x000fc8000bf05070 */
[----:B------:R-:W-:-:S13]  /*0b20*/  ISETP.NE.AND.EX P0, PT, RZ, UR5, PT, P0 ;  /* 0x00000005ff007c0c */ /* 0x000fda000bf05300 */
[----:B------:R-:W-:Y:S05]  /*0b30*/  @!P0 BRA `(.L_x_8) ;  /* 0x00000000000c8947 */ /* 0x000fea0003800000 */
[----:B------:R-:W0:Y:S02]  /*0b40*/  LDC.64 R48, c[0x0][0x588] ;  /* 0x00016200ff307b82 */ /* 0x000e240000000a00 */
[----:B0-----:R1:W5:Y:S01]  /*0b50*/  LDG.E R48, desc[UR52][R48.64] ;  /* 0x0000003430307981 */ /* 0x001362000c1e1900 */
[----:B------:R-:W-:Y:S05]  /*0b60*/  BRA `(.L_x_7) ;  /* 0x0000000000087947 */ /* 0x000fea0003800000 */
.L_x_8:
[----:B------:R-:W-:Y:S02]  /*0b70*/  ULDC UR4, c[0x0][0x580] ;  /* 0x0001600000047ab9 */ /* 0x000fe40000000800 */
[----:B------:R-:W-:-:S07]  /*0b80*/  IMAD.U32 R48, RZ, RZ, UR4 ;  /* 0x00000004ff307e24 */ /* 0x000fce000f8e00ff */
.L_x_7:
[----:B------:R-:W-:Y:S02]  /*0b90*/  ULDC.64 UR4, c[0x0][0x5a0] ;  /* 0x0001680000047ab9 */ /* 0x000fe40000000a00 */
[----:B------:R-:W-:-:S04]  /*0ba0*/  ISETP.NE.U32.AND P0, PT, RZ, UR4, PT ;  /* 0x00000004ff007c0c */ /* 0x000fc8000bf05070 */
[----:B------:R-:W-:-:S13]  /*0bb0*/  ISETP.NE.AND.EX P0, PT, RZ, UR5, PT, P0 ;  /* 0x00000005ff007c0c */ /* 0x000fda000bf05300 */
[----:B------:R-:W-:Y:S05]  /*0bc0*/  @!P0 BRA `(.L_x_9) ;  /* 0x00000000001c8947 */ /* 0x000fea0003800000 */
[----:B0-----:R-:W0:Y:S02]  /*0bd0*/  LDC.64 R6, c[0x0][0x5a0] ;  /* 0x00016800ff067b82 */ /* 0x001e240000000a00 */
[----:B0-----:R-:W2:Y:S02]  /*0be0*/  LDG.E.64 R6, desc[UR52][R6.64] ;  /* 0x0000003406067981 */ /* 0x001ea4000c1e1b00 */
[----:B--2---:R-:W-:-:S04]  /*0bf0*/  ISETP.NE.U32.AND P0, PT, R6, RZ, PT ;  /* 0x000000ff0600720c */ /* 0x004fc80003f05070 */
[----:B------:R-:W-:-:S13]  /*0c00*/  ISETP.NE.AND.EX P0, PT, R7, RZ, PT, P0 ;  /* 0x000000ff0700720c */ /* 0x000fda0003f05300 */
[----:B------:R-:W-:Y:S05]  /*0c10*/  @!P0 BRA `(.L_x_9) ;  /* 0x0000000000088947 */ /* 0x000fea0003800000 */
[----:B-1----:R0:W5:Y:S01]  /*0c20*/  LD.E R49, desc[UR52][R6.64] ;  /* 0x0000003406317980 */ /* 0x002162000c101900 */
[----:B------:R-:W-:Y:S05]  /*0c30*/  BRA `(.L_x_10) ;  /* 0x0000000000247947 */ /* 0x000fea0003800000 */
.L_x_9:
[----:B------:R-:W-:Y:S02]  /*0c40*/  ULDC.64 UR4, c[0x0][0x590] ;  /* 0x0001640000047ab9 */ /* 0x000fe40000000a00 */
[----:B------:R-:W-:-:S04]  /*0c50*/  ISETP.NE.U32.AND P0, PT, RZ, UR4, PT ;  /* 0x00000004ff007c0c */ /* 0x000fc8000bf05070 */
[----:B------:R-:W-:-:S13]  /*0c60*/  ISETP.NE.AND.EX P0, PT, RZ, UR5, PT, P0 ;  /* 0x00000005ff007c0c */ /* 0x000fda000bf05300 */
[----:B------:R-:W-:Y:S05]  /*0c70*/  @!P0 BRA `(.L_x_11) ;  /* 0x00000000000c8947 */ /* 0x000fea0003800000 */
[----:B0-----:R-:W1:Y:S02]  /*0c80*/  LDC.64 R6, c[0x0][0x590] ;  /* 0x00016400ff067b82 */ /* 0x001e640000000a00 */
[----:B-1----:R1:W5:Y:S01]  /*0c90*/  LDG.E R49, desc[UR52][R6.64] ;  /* 0x0000003406317981 */ /* 0x002362000c1e1900 */
[----:B------:R-:W-:Y:S05]  /*0ca0*/  BRA `(.L_x_10) ;  /* 0x0000000000087947 */ /* 0x000fea0003800000 */
.L_x_11:
[----:B------:R-:W-:Y:S02]  /*0cb0*/  ULDC UR4, c[0x0][0x584] ;  /* 0x0001610000047ab9 */ /* 0x000fe40000000800 */
[----:B-1----:R-:W-:-:S07]  /*0cc0*/  IMAD.U32 R49, RZ, RZ, UR4 ;  /* 0x00000004ff317e24 */ /* 0x002fce000f8e00ff */
.L_x_10:
[----:B------:R-:W-:Y:S01]  /*0cd0*/  ULDC UR4, c[0x0][0x65c] ;  /* 0x0001970000047ab9 */ /* 0x000fe20000000800 */
[----:B01----:R-:W0:Y:S01]  /*0ce0*/  LDC.64 R6, c[0x0][0x650] ;  /* 0x00019400ff067b82 */ /* 0x003e220000000a00 */
[----:B------:R-:W-:Y:S01]  /*0cf0*/  UISETP.NE.AND UP2, UPT, UR4, 0x1, UPT ;  /* 0x000000010400788c */ /* 0x000fe2000bf45270 */
[----:B------:R-:W-:Y:S01]  /*0d00*/  IMAD.MOV.U32 R18, RZ, RZ, -0x1 ;  /* 0xffffffffff127424 */ /* 0x000fe200078e00ff */
[----:B------:R-:W-:Y:S01]  /*0d10*/  UISETP.NE.AND UP0, UPT, UR19, 0x2, UPT ;  /* 0x000000021300788c */ /* 0x000fe2000bf05270 */
[----:B------:R-:W-:Y:S01]  /*0d20*/  IMAD.MOV.U32 R2, RZ, RZ, -0x1 ;  /* 0xffffffffff027424 */ /* 0x000fe200078e00ff */
[----:B------:R-:W-:Y:S01]  /*0d30*/  UP2UR UR38, UPR, URZ, 0x4 ;  /* 0x000000043f267883 */ /* 0x000fe20008000000 */
[----:B------:R-:W-:-:S06]  /*0d40*/  IMAD.MOV.U32 R19, RZ, RZ, -0x1 ;  /* 0xffffffffff137424 */ /* 0x000fcc00078e00ff */
[----:B------:R-:W-:Y:S01]  /*0d50*/  @UP2 ULDC UR12, c[0x0][0x10] ;  /* 0x00000400000c2ab9 */ /* 0x000fe20000000800 */
[----:B------:R-:W-:Y:S01]  /*0d60*/  @UP2 UMOV UR4, UR8 ;  /* 0x0000000800042c82 */ /* 0x000fe20008000000 */
[----:B------:R-:W-:Y:S01]  /*0d70*/  @UP2 UMOV UR5, URZ ;  /* 0x0000003f00052c82 */ /* 0x000fe20008000000 */
[----:B------:R-:W-:Y:S01]  /*0d80*/  @!UP2 ULDC UR16, c[0x0][0xc] ;  /* 0x000003000010aab9 */ /* 0x000fe20000000800 */
[----:B------:R-:W-:Y:S01]  /*0d90*/  @UP2 UIMAD.WIDE.U32 UR12, UR15, UR12, UR4 ;  /* 0x0000000c0f0c22a5 */ /* 0x000fe2000f8e0004 */
[----:B------:R-:W-:Y:S02]  /*0da0*/  ULDC UR10, c[0x0][0xc] ;  /* 0x00000300000a7ab9 */ /* 0x000fe40000000800 */
[----:B------:R-:W-:Y:S01]  /*0db0*/  @UP2 UMOV UR4, URZ ;  /* 0x0000003f00042c82 */ /* 0x000fe20008000000 */
[----:B------:R-:W-:Y:S01]  /*0dc0*/  UMOV UR5, URZ ;  /* 0x0000003f00057c82 */ /* 0x000fe20008000000 */
[----:B------:R-:W-:Y:S01]  /*0dd0*/  @UP2 UIADD3 UR18, UR13, UR4, URZ ;  /* 0x000000040d122290 */ /* 0x000fe2000fffe03f */
[----:B------:R-:W-:-:S02]  /*0de0*/  ULDC UR11, c[0x0][0x10] ;  /* 0x00000400000b7ab9 */ /* 0x000fc40000000800 */
[----:B------:R-:W-:Y:S01]  /*0df0*/  UMOV UR4, UR15 ;  /* 0x0000000f00047c82 */ /* 0x000fe20008000000 */
[----:B------:R-:W-:Y:S02]  /*0e00*/  UIMAD.WIDE.U32 UR10, UR10, UR11, URZ ;  /* 0x0000000b0a0a72a5 */ /* 0x000fe4000f8e003f */
[----:B------:R-:W-:Y:S01]  /*0e10*/  @!UP2 UIMAD.WIDE.U32 UR4, UR8, UR16, UR4 ;  /* 0x000000100804a2a5 */ /* 0x000fe2000f8e0004 */
[----:B------:R-:W-:Y:S02]  /*0e20*/  ULDC UR13, c[0x0][0x14] ;  /* 0x00000500000d7ab9 */ /* 0x000fe40000000800 */
[----:B------:R-:W-:Y:S02]  /*0e30*/  UIMAD.WIDE.U32 UR50, UR10, UR13, URZ ;  /* 0x0000000d0a3272a5 */ /* 0x000fe4000f8e003f */
[----:B------:R-:W-:Y:S02]  /*0e40*/  UIMAD UR39, UR11, UR13, URZ ;  /* 0x0000000d0b2772a4 */ /* 0x000fe4000f8e023f */
[----:B------:R-:W-:Y:S01]  /*0e50*/  @!UP2 UMOV UR12, UR4 ;  /* 0x00000004000cac82 */ /* 0x000fe20008000000 */
[----:B------:R-:W-:Y:S01]  /*0e60*/  @!UP2 UMOV UR18, UR5 ;  /* 0x000000050012ac82 */ /* 0x000fe20008000000 */
[----:B------:R-:W-:-:S02]  /*0e70*/  UIADD3 UR39, UR51, UR39, URZ ;  /* 0x0000002733277290 */ /* 0x000fc4000fffe03f */
[----:B------:R-:W-:-:S04]  /*0e80*/  UIADD3 UR4, UP1, UR12, UR50, URZ ;  /* 0x000000320c047290 */ /* 0x000fc8000ff3e03f */
[----:B------:R-:W-:Y:S02]  /*0e90*/  UIADD3.X UR5, UR18, UR39, URZ, UP1, !UPT ;  /* 0x0000002712057290 */ /* 0x000fe40008ffe43f */
[----:B------:R-:W-:Y:S02]  /*0ea0*/  USEL UR4, UR4, UR12, !UP0 ;  /* 0x0000000c04047287 */ /* 0x000fe4000c000000 */
[----:B------:R-:W-:-:S04]  /*0eb0*/  USEL UR5, UR5, UR18, !UP0 ;  /* 0x0000001205057287 */ /* 0x000fc8000c000000 */
[----:B0-----:R-:W-:Y:S01]  /*0ec0*/  ISETP.LE.U32.AND P0, PT, R6, UR4, PT ;  /* 0x0000000406007c0c */ /* 0x001fe2000bf03070 */
[----:B------:R-:W-:Y:S02]  /*0ed0*/  IMAD.U32 R16, RZ, RZ, UR4 ;  /* 0x00000004ff107e24 */ /* 0x000fe4000f8e00ff */
[----:B------:R-:W-:Y:S02]  /*0ee0*/  IMAD.U32 R0, RZ, RZ, UR5 ;  /* 0x00000005ff007e24 */ /* 0x000fe4000f8e00ff */
[----:B------:R-:W-:-:S03]  /*0ef0*/  IMAD.U32 R17, RZ, RZ, UR5 ;  /* 0x00000005ff117e24 */ /* 0x000fc6000f8e00ff */
[----:B------:R-:W-:Y:S02]  /*0f00*/  ISETP.GE.U32.AND.EX P0, PT, R0, R7, PT, P0 ;  /* 0x000000070000720c */ /* 0x000fe40003f06100 */
[----:B------:R-:W-:-:S11]  /*0f10*/  PRMT R0, RZ, 0x7610, R0 ;  /* 0x00007610ff007816 */ /* 0x000fd60000000000 */
[----:B------:R-:W-:Y:S05]  /*0f20*/  @P0 BRA `(.L_x_12) ;  /* 0x0000000400500947 */ /* 0x000fea0003800000 */
[----:B------:R-:W-:Y:S01]  /*0f30*/  ULDC.64 UR18, c[0x0][0x628] ;  /* 0x00018a0000127ab9 */ /* 0x000fe20000000a00 */
[C---:B------:R-:W-:Y:S01]  /*0f40*/  R2UR UR20, R16.reuse ;  /* 0x00000000101472ca */ /* 0x040fe200000e0000 */
[----:B------:R-:W-:Y:S01]  /*0f50*/  ULDC UR16, c[0x0][0x630] ;  /* 0x00018c0000107ab9 */ /* 0x000fe20000000800 */
[----:B------:R-:W-:Y:S02]  /*0f60*/  ISETP.NE.U32.AND P0, PT, RZ, UR18, PT ;  /* 0x00000012ff007c0c */ /* 0x000fe4000bf05070 */
[----:B------:R-:W-:Y:S02]  /*0f70*/  R2UR UR4, R16 ;  /* 0x00000000100472ca */ /* 0x000fe400000e0000 */
[----:B------:R-:W-:Y:S02]  /*0f80*/  ISETP.NE.AND.EX P0, PT, RZ, UR19, PT, P0 ;  /* 0x00000013ff007c0c */ /* 0x000fe4000bf05300 */
[----:B------:R-:W-:-:S11]  /*0f90*/  R2UR UR5, R17 ;  /* 0x00000000110572ca */ /* 0x000fd600000e0000 */
[----:B------:R-:W-:Y:S05]  /*0fa0*/  @!P0 BRA `(.L_x_13) ;  /* 0x0000000000308947 */ /* 0x000fea0003800000 */
[----:B------:R-:W-:Y:S01]  /*0fb0*/  R2UR UR4, R16 ;  /* 0x00000000100472ca */ /* 0x000fe200000e0000 */
[----:B------:R-:W-:Y:S01]  /*0fc0*/  ULDC UR12, c[0x0][0x634] ;  /* 0x00018d00000c7ab9 */ /* 0x000fe20000000800 */
[----:B------:R-:W-:-:S11]  /*0fd0*/  R2UR UR15, R17 ;  /* 0x00000000110f72ca */ /* 0x000fd600000e0000 */
[----:B------:R-:W-:-:S04]  /*0fe0*/  UIADD3 UR12, UP1, UR4, UR12, URZ ;  /* 0x0000000c040c7290 */ /* 0x000fc8000ff3e03f */
[----:B------:R-:W-:-:S04]  /*0ff0*/  UIADD3.X UR15, URZ, UR15, URZ, UP1, !UPT ;  /* 0x0000000f3f0f7290 */ /* 0x000fc80008ffe43f */
[----:B------:R-:W-:-:S04]  /*1000*/  UIMAD.WIDE.U32 UR4, UR15, UR18, URZ ;  /* 0x000000120f0472a5 */ /* 0x000fc8000f8e003f */
[----:B------:R-:W-:Y:S02]  /*1010*/  UIMAD.WIDE.U32 UR10, UP1, UR12, UR19, UR4 ;  /* 0x000000130c0a72a5 */ /* 0x000fe4000f820004 */
[----:B------:R-:W-:Y:S02]  /*1020*/  UIMAD.WIDE.U32 UR4, UR12, UR18, URZ ;  /* 0x000000120c0472a5 */ /* 0x000fe4000f8e003f */
[----:B------:R-:W-:Y:S02]  /*1030*/  UIADD3.X UR13, URZ, URZ, URZ, UP1, !UPT ;  /* 0x0000003f3f0d7290 */ /* 0x000fe40008ffe43f */
[----:B------:R-:W-:Y:S01]  /*1040*/  UIADD3 URZ, UP1, UR5, UR10, URZ ;  /* 0x0000000a053f7290 */ /* 0x000fe2000ff3e03f */
[----:B------:R-:W-:-:S03]  /*1050*/  UMOV UR12, UR11 ;  /* 0x0000000b000c7c82 */ /* 0x000fc60008000000 */
[----:B------:R-:W-:-:S12]  /*1060*/  UIMAD.WIDE.U32.X UR4, UR15, UR19, UR12, UP1 ;  /* 0x000000130f0472a5 */ /* 0x000fd800088e040c */
.L_x_13:
[----:B------:R-:W-:Y:S01]  /*1070*/  USHF.R.U64 UR4, UR4, UR16, UR5 ;  /* 0x0000001004047299 */ /* 0x000fe20008001205 */
[----:B------:R-:W-:Y:S01]  /*1080*/  R2UR UR11, R17 ;  /* 0x00000000110b72ca */ /* 0x000fe200000e0000 */
[----:B------:R-:W-:Y:S02]  /*1090*/  USHF.R.U32.HI UR5, URZ, UR16, UR5 ;  /* 0x000000103f057299 */ /* 0x000fe40008011605 */
[----:B------:R-:W-:Y:S01]  /*10a0*/  UIADD3 UR12, UP1, URZ, -UR4, URZ ;  /* 0x800000043f0c7290 */ /* 0x000fe2000ff3e03f */
[----:B------:R-:W-:Y:S01]  /*10b0*/  ULDC.64 UR18, c[0x0][0x620] ;  /* 0x0001880000127ab9 */ /* 0x000fe20000000a00 */
[----:B------:R-:W-:Y:S02]  /*10c0*/  UISETP.NE.AND UP2, UPT, UR38, URZ, UPT ;  /* 0x0000003f2600728c */ /* 0x000fe4000bf45270 */
[----:B------:R-:W-:Y:S01]  /*10d0*/  UIADD3.X UR5, URZ, ~UR5, URZ, UP1, !UPT ;  /* 0x800000053f057290 */ /* 0x000fe20008ffe43f */
[----:B------:R-:W-:Y:S01]  /*10e0*/  UMOV UR10, UR20 ;  /* 0x00000014000a7c82 */ /* 0x000fe20008000000 */
[----:B------:R-:W-:-:S02]  /*10f0*/  ULDC UR13, c[0x0][0x618] ;  /* 0x00018600000d7ab9 */ /* 0x000fc40000000800 */
[----:B------:R-:W-:Y:S02]  /*1100*/  UIMAD UR5, UR5, UR18, URZ ;  /* 0x00000012050572a4 */ /* 0x000fe4000f8e023f */
[----:B------:R-:W-:Y:S02]  /*1110*/  UIMAD.WIDE.U32 UR10, UR12, UR18, UR10 ;  /* 0x000000120c0a72a5 */ /* 0x000fe4000f8e000a */
[----:B------:R-:W-:Y:S02]  /*1120*/  UIMAD UR12, UR12, UR19, UR5 ;  /* 0x000000130c0c72a4 */ /* 0x000fe4000f8e0205 */
[----:B------:R-:W-:Y:S02]  /*1130*/  @UP2 UIMAD UR7, UR17, UR9, UR8 ;  /* 0x00000009110722a4 */ /* 0x000fe4000f8e0208 */
[----:B------:R-:W-:Y:S01]  /*1140*/  UIADD3 UR11, UR11, UR12, URZ ;  /* 0x0000000c0b0b7290 */ /* 0x000fe2000fffe03f */
[----:B------:R-:W-:Y:S01]  /*1150*/  ULDC.64 UR8, c[0x0][0x640] ;  /* 0x0001900000087ab9 */ /* 0x000fe20000000a00 */
[----:B------:R-:W-:-:S02]  /*1160*/  ULDC UR15, c[0x0][0x608] ;  /* 0x00018200000f7ab9 */ /* 0x000fc40000000800 */
[----:B------:R-:W-:Y:S01]  /*1170*/  USHF.R.U64 UR20, UR10, UR13, UR11 ;  /* 0x0000000d0a147299 */ /* 0x000fe2000800120b */
[----:B------:R-:W-:Y:S01]  /*1180*/  ISETP.NE.U32.AND P0, PT, RZ, UR8, PT ;  /* 0x00000008ff007c0c */ /* 0x000fe2000bf05070 */
[----:B------:R-:W-:Y:S01]  /*1190*/  USHF.R.U32.HI UR11, URZ, UR13, UR11 ;  /* 0x0000000d3f0b7299 */ /* 0x000fe2000801160b */
[----:B------:R-:W-:Y:S02]  /*11a0*/  ULDC UR21, c[0x0][0x658] ;  /* 0x0001960000157ab9 */ /* 0x000fe40000000800 */
[----:B------:R-:W-:Y:S01]  /*11b0*/  ISETP.NE.AND.EX P0, PT, RZ, UR9, PT, P0 ;  /* 0x00000009ff007c0c */ /* 0x000fe2000bf05300 */
[----:B------:R-:W-:Y:S02]  /*11c0*/  USHF.R.U64 UR25, UR20, UR15, UR11 ;  /* 0x0000000f14197299 */ /* 0x000fe4000800120b */
[----:B------:R-:W-:Y:S01]  /*11d0*/  USHF.R.U32.HI UR11, URZ, UR15, UR11 ;  /* 0x0000000f3f0b7299 */ /* 0x000fe2000801160b */
[----:B------:R-:W-:Y:S01]  /*11e0*/  UMOV UR10, 0xffffffff ;  /* 0xffffffff000a7882 */ /* 0x000fe20000000000 */
[----:B------:R-:W-:Y:S01]  /*11f0*/  ULDC UR5, c[0x0][0x600] ;  /* 0x0001800000057ab9 */ /* 0x000fe20000000800 */
[----:B------:R-:W-:-:S02]  /*1200*/  USHF.L.U32 UR10, UR10, UR21, URZ ;  /* 0x000000150a0a7299 */ /* 0x000fc4000800063f */
[----:B------:R-:W-:Y:S02]  /*1210*/  USHF.R.U64 UR26, UR25, UR21, UR11 ;  /* 0x00000015191a7299 */ /* 0x000fe4000800120b */
[----:B------:R-:W-:Y:S02]  /*1220*/  ULOP3.LUT UR15, URZ, UR10, URZ, 0x33, !UPT ;  /* 0x0000000a3f0f7292 */ /* 0x000fe4000f8e333f */
[----:B------:R-:W-:Y:S02]  /*1230*/  UIADD3 UR19, UR5, -0x1, URZ ;  /* 0xffffffff05137890 */ /* 0x000fe4000fffe03f */
[----:B------:R-:W-:Y:S01]  /*1240*/  USHF.R.U32.HI UR11, URZ, UR21, UR11 ;  /* 0x000000153f0b7299 */ /* 0x000fe2000801160b */
[----:B------:R-:W-:Y:S01]  /*1250*/  ULDC UR22, c[0x0][0x648] ;  /* 0x0001920000167ab9 */ /* 0x000fe20000000800 */
[----:B------:R-:W-:Y:S01]  /*1260*/  ULDC UR23, c[0x0][0x638] ;  /* 0x00018e0000177ab9 */ /* 0x000fe20000000800 */
[----:B------:R-:W-:Y:S01]  /*1270*/  UMOV UR24, 0x1 ;  /* 0x0000000100187882 */ /* 0x000fe20000000000 */
[----:B------:R-:W-:Y:S01]  /*1280*/  UMOV UR10, UR26 ;  /* 0x0000001a000a7c82 */ /* 0x000fe20008000000 */
[----:B------:R-:W-:Y:S07]  /*1290*/  @!P0 BRA `(.L_x_14) ;  /* 0x0000000000308947 */ /* 0x000fee0003800000 */
[----:B------:R-:W-:Y:S02]  /*12a0*/  ULDC UR16, c[0x0][0x64c] ;  /* 0x0001930000107ab9 */ /* 0x000fe40000000800 */
        /* <DEDUP_REMOVED lines=8> */
[----:B------:R-:W-:-:S07]  /*1330*/  UIMAD.WIDE.U32.X UR8, UR18, UR9, UR16, UP1 ;  /* 0x00000009120872a5 */ /* 0x000fce00088e0410 */
[----:B------:R-:W-:Y:S01]  /*1340*/  UMOV UR10, UR8 ;  /* 0x00000008000a7c82 */ /* 0x000fe20008000000 */
[----:B------:R-:W-:-:S05]  /*1350*/  UMOV UR11, UR9 ;  /* 0x00000009000b7c82 */ /* 0x000fca0008000000 */
.L_x_14:
[----:B------:R-:W-:Y:S01]  /*1360*/  USHF.R.U64 UR9, UR10, UR22, UR11 ;  /* 0x000000160a097299 */ /* 0x000fe2000800120b */
[----:B------:R-:W-:Y:S01]  /*1370*/  IMAD.MOV.U32 R0, RZ, RZ, 0x1 ;  /* 0x00000001ff007424 */ /* 0x000fe200078e00ff */
[----:B------:R-:W-:Y:S01]  /*1380*/  USHF.L.U32 UR8, UR24, UR21, URZ ;  /* 0x0000001518087299 */ /* 0x000fe2000800063f */
[----:B------:R-:W-:Y:S01]  /*1390*/  IMAD.U32 R19, RZ, RZ, UR4 ;  /* 0x00000004ff137e24 */ /* 0x000fe2000f8e00ff */
[----:B------:R-:W-:Y:S02]  /*13a0*/  ULOP3.LUT UR15, UR25, UR15, URZ, 0xc0, !UPT ;  /* 0x0000000f190f7292 */ /* 0x000fe4000f8ec03f */
[----:B------:R-:W-:Y:S02]  /*13b0*/  UIADD3 UR10, -UR9, URZ, URZ ;  /* 0x0000003f090a7290 */ /* 0x000fe4000fffe13f */
[----:B------:R-:W-:Y:S02]  /*13c0*/  UIMAD UR15, UR8, UR9, UR15 ;  /* 0x00000009080f72a4 */ /* 0x000fe4000f8e020f */
[----:B------:R-:W-:-:S02]  /*13d0*/  ULOP3.LUT UR19, UR20, UR19, URZ, 0xc0, !UPT ;  /* 0x0000001314137292 */ /* 0x000fc4000f8ec03f */
[----:B------:R-:W-:Y:S01]  /*13e0*/  UIMAD UR8, UR10, UR23, UR26 ;  /* 0x000000170a0872a4 */ /* 0x000fe2000f8e021a */
[----:B------:R-:W-:Y:S01]  /*13f0*/  ULDC UR9, c[0x0][0x610] ;  /* 0x0001840000097ab9 */ /* 0x000fe20000000800 */
[----:B------:R-:W-:Y:S02]  /*1400*/  UISETP.NE.AND UP1, UPT, UR38, URZ, UPT ;  /* 0x0000003f2600728c */ /* 0x000fe4000bf25270 */
[----:B------:R-:W-:Y:S02]  /*1410*/  UIMAD UR7, UR15, UR9, UR7 ;  /* 0x000000090f0772a4 */ /* 0x000fe4000f8e0207 */
[----:B------:R-:W-:-:S04]  /*1420*/  UIMAD UR8, UR8, UR5, UR19 ;  /* 0x00000005080872a4 */ /* 0x000fc8000f8e0213 */
[----:B------:R-:W-:Y:S02]  /*1430*/  USEL UR5, UR8, UR7, !UP1 ;  /* 0x0000000708057287 */ /* 0x000fe4000c800000 */
[----:B------:R-:W-:-:S04]  /*1440*/  USEL UR7, UR7, UR8, !UP1 ;  /* 0x0000000807077287 */ /* 0x000fc8000c800000 */
[----:B------:R-:W-:Y:S02]  /*1450*/  IMAD.U32 R2, RZ, RZ, UR5 ;  /* 0x00000005ff027e24 */ /* 0x000fe4000f8e00ff */
[----:B------:R-:W-:-:S07]  /*1460*/  IMAD.U32 R18, RZ, RZ, UR7 ;  /* 0x00000007ff127e24 */ /* 0x000fce000f8e00ff */
.L_x_12:
[----:B------:R-:W-:Y:S05]  /*1470*/  @!P1 BRA `(.L_x_15) ;  /* 0x00000000000c9947 */ /* 0x000fea0003800000 */
[----:B------:R-:W-:Y:S01]  /*1480*/  UCGABAR_WAIT ;  /* 0x0000000000007dc7 */ /* 0x000fe20008000000 */
[----:B------:R-:W-:Y:S01]  /*1490*/  CCTL.IVALL ;  /* 0x00000000ff00798f */ /* 0x000fe20002000000 */
[----:B------:R-:W-:Y:S05]  /*14a0*/  BRA `(.L_x_16) ;  /* 0x0000000000047947 */ /* 0x000fea0003800000 */
.L_x_15:
[----:B------:R-:W-:Y:S06]  /*14b0*/  BAR.SYNC.DEFER_BLOCKING 0x0 ;  /* 0x0000000000007b1d */ /* 0x000fec0000010000 */
.L_x_16:
[----:B------:R-:W-:Y:S02]  /*14c0*/  ULDC UR4, c[0x0][0x28c] ;  /* 0x0000a30000047ab9 */ /* 0x000fe40000000800 */
[----:B------:R-:W-:-:S04]  /*14d0*/  UIADD3 UR4, UR4, 0x7f, URZ ;  /* 0x0000007f04047890 */ /* 0x000fc8000fffe03f */
[----:B------:R-:W-:-:S04]  /*14e0*/  USHF.R.S32.HI UR5, URZ, 0x1f, UR4 ;  /* 0x0000001f3f057899 */ /* 0x000fc80008011404 */
[----:B------:R-:W-:-:S04]  /*14f0*/  ULEA.HI UR5, UR5, UR4, URZ, 0x7 ;  /* 0x0000000405057291 */ /* 0x000fc8000f8f383f */
[----:B------:R-:W-:Y:S01]  /*1500*/  USHF.R.S32.HI UR37, URZ, 0x7, UR5 ;  /* 0x000000073f257899 */ /* 0x000fe20008011405 */
[----:B------:R-:W-:Y:S11]  /*1510*/  @!P2 BRA `(.L_x_17) ;  /* 0x000000400030a947 */ /* 0x000ff60003800000 */
[----:B------:R-:W-:-:S06]  /*1520*/  UISETP.GT.U32.AND UP1, UPT, UR14, 0x1, UPT ;  /* 0x000000010e00788c */ /* 0x000fcc000bf24070 */
[----:B------:R-:W-:-:S13]  /*1530*/  PLOP3.LUT P0, PT, PT, PT, UP1, 0x80, 0x0 ;  /* 0x000000000000781c */ /* 0x000fda0003f0f018 */
[----:B------:R-:W-:Y:S05]  /*1540*/  @P0 EXIT ;  /* 0x000000000000094d */ /* 0x000fea0003800000 */
.L_x_18:
[----:B------:R-:W-:-:S08]  /*1550*/  NOP ;  /* 0x0000000000007918 */ /* 0x000fd00000000000 */
[----:B------:R-:W0:Y:S02]  /*1560*/  USETMAXREG.TRY_ALLOC.CTAPOOL UP1, 0xe8 ;  /* 0x000000e8000079c8 */ /* 0x000e240008020600 */
[----:B0-----:R-:W-:-:S13]  /*1570*/  PLOP3.LUT P0, PT, PT, PT, UP1, 0x80, 0x0 ;  /* 0x000000000000781c */ /* 0x001fda0003f0f018 */
[----:B------:R-:W-:Y:S05]  /*1580*/  @!P0 BRA `(.L_x_18) ;  /* 0xfffffffc00f08947 */ /* 0x000fea000383ffff */
[----:B------:R-:W-:-:S13]  /*1590*/  LOP3.LUT P0, RZ, R0, 0xff, RZ, 0xc0, !PT ;  /* 0x000000ff00ff7812 */ /* 0x000fda000780c0ff */
[----:B------:R-:W-:Y:S05]  /*15a0*/  @!P0 EXIT ;  /* 0x000000000000894d */ /* 0x000fea0003800000 */
[----:B------:R-:W0:Y:S01]  /*15b0*/  S2UR UR5, SR_CgaCtaId ;  /* 0x00000000000579c3 */ /* 0x000e220000008800 */
[----:B------:R-:W-:Y:S01]  /*15c0*/  VIADD R5, R5, 0xffffffff ;  /* 0xffffffff05057836 */ /* 0x000fe20000000000 */
[CC--:B------:R-:W-:Y:S01]  /*15d0*/  LEA.HI R0, R9.reuse, R4.reuse, RZ, 0x2 ;  /* 0x0000000409007211 */ /* 0x0c0fe200078f10ff */
[----:B------:R-:W-:Y:S01]  /*15e0*/  USHF.R.U32.HI UR4, URZ, 0x3, UR37 ;  /* 0x000000033f047899 */ /* 0x000fe20008011625 */
[----:B------:R-:W-:Y:S01]  /*15f0*/  LEA.HI R9, R9, R4, RZ, 0x5 ;  /* 0x0000000409097211 */ /* 0x000fe200078f28ff */
[----:B------:R-:W-:Y:S01]  /*1600*/  UMOV UR42, 0x400 ;  /* 0x00000400002a7882 */ /* 0x000fe20000000000 */
[----:B------:R-:W-:Y:S01]  /*1610*/  R2UR UR49, R5 ;  /* 0x00000000053172ca */ /* 0x000fe200000e0000 */
[----:B------:R-:W-:Y:S01]  /*1620*/  ULOP3.LUT UR43, UR37, 0x7, URZ, 0xc0, !UPT ;  /* 0x00000007252b7892 */ /* 0x000fe2000f8ec03f */
[--C-:B------:R-:W-:Y:S01]  /*1630*/  SHF.R.S32.HI R50, RZ, 0x2, R0.reuse ;  /* 0x00000002ff327819 */ /* 0x100fe20000011400 */
[----:B------:R-:W-:Y:S01]  /*1640*/  ULOP3.LUT UR4, UR4, 0x1, URZ, 0xc0, !UPT ;  /* 0x0000000104047892 */ /* 0x000fe2000f8ec03f */
[----:B------:R-:W-:Y:S01]  /*1650*/  SHF.R.S32.HI R3, RZ, 0x1f, R0 ;  /* 0x0000001fff037819 */ /* 0x000fe20000011400 */
[----:B------:R-:W-:Y:S01]  /*1660*/  USEL UR43, UR43, URZ, !UP0 ;  /* 0x0000003f2b2b7287 */ /* 0x000fe2000c000000 */
[----:B------:R-:W-:Y:S01]  /*1670*/  SHF.R.S32.HI R9, RZ, 0x5, R9 ;  /* 0x00000005ff097819 */ /* 0x000fe20000011409 */
[----:B------:R-:W-:Y:S01]  /*1680*/  UISETP.EQ.U32.AND UP0, UPT, UR4, 0x1, !UP0 ;  /* 0x000000010400788c */ /* 0x000fe2000c702070 */
[----:B------:R-:W-:Y:S01]  /*1690*/  LEA.HI R3, R3, R50, RZ, 0x3 ;  /* 0x0000003203037211 */ /* 0x000fe200078f18ff */
[----:B------:R-:W-:Y:S01]  /*16a0*/  UISETP.LT.AND UP1, UPT, UR37, 0x1, UPT ;  /* 0x000000012500788c */ /* 0x000fe2000bf21270 */
[----:B------:R-:W-:Y:S01]  /*16b0*/  ISETP.NE.AND P0, PT, R5, RZ, PT ;  /* 0x000000ff0500720c */ /* 0x000fe20003f05270 */
[----:B------:R-:W-:Y:S01]  /*16c0*/  ULDC UR6, c[0x0][0x284] ;  /* 0x0000a10000067ab9 */ /* 0x000fe20000000800 */
[----:B------:R-:W-:Y:S01]  /*16d0*/  LOP3.LUT R3, R3, 0xfffffff8, RZ, 0xc0, !PT ;  /* 0xfffffff803037812 */ /* 0x000fe200078ec0ff */
[----:B------:R-:W-:Y:S01]  /*16e0*/  USHF.L.U32 UR49, UR49, 0x3, URZ ;  /* 0x0000000331317899 */ /* 0x000fe2000800063f */
[----:B------:R-:W-:Y:S01]  /*16f0*/  SEL R62, RZ, 0x1, P0 ;  /* 0x00000001ff3e7807 */ /* 0x000fe20000000000 */
[----:B------:R-:W-:-:S02]  /*1700*/  USEL UR45, UR37, 0x1, UP1 ;  /* 0x00000001252d7887 */ /* 0x000fc40008800000 */
[----:B------:R-:W-:Y:S01]  /*1710*/  IMAD.IADD R50, R50, 0x1, -R3 ;  /* 0x0000000132327824 */ /* 0x000fe200078e0a03 */
[----:B0-----:R-:W-:Y:S01]  /*1720*/  ULEA UR42, UR5, UR42, 0x18 ;  /* 0x0000002a052a7291 */ /* 0x001fe2000f8ec03f */
[----:B------:R-:W-:Y:S01]  /*1730*/  IMAD.U32 R54, RZ, RZ, UR49 ;  /* 0x00000031ff367e24 */ /* 0x000fe2000f8e00ff */
[----:B------:R-:W-:Y:S01]  /*1740*/  LOP3.LUT R3, R0, 0xfffffffc, RZ, 0xc0, !PT ;  /* 0xfffffffc00037812 */ /* 0x000fe200078ec0ff */
[C-C-:B------:R-:W-:Y:S01]  /*1750*/  IMAD R57, R9.reuse, -0x10, -R50.reuse ;  /* 0xfffffff009397824 */ /* 0x140fe200078e0a32 */
[----:B------:R-:W-:Y:S01]  /*1760*/  UIADD3 UR44, UR42, 0x90, URZ ;  /* 0x000000902a2c7890 */ /* 0x000fe2000fffe03f */
[--C-:B------:R-:W-:Y:S01]  /*1770*/  SHF.R.S32.HI R51, RZ, 0x1f, R50.reuse ;  /* 0x0000001fff337819 */ /* 0x100fe20000011432 */
[----:B------:R-:W-:Y:S01]  /*1780*/  UIADD3 UR4, UR42, 0x20180, URZ ;  /* 0x000201802a047890 */ /* 0x000fe2000fffe03f */
[----:B------:R-:W-:Y:S01]  /*1790*/  LOP3.LUT R56, R54, 0x8, RZ, 0xc0, !PT ;  /* 0x0000000836387812 */ /* 0x000fe200078ec0ff */
[----:B------:R-:W-:Y:S01]  /*17a0*/  UIADD3 UR5, UR42, 0x180, URZ ;  /* 0x000001802a057890 */ /* 0x000fe2000fffe03f */
[----:B------:R-:W-:Y:S01]  /*17b0*/  IMAD.IADD R52, R4, 0x1, -R3 ;  /* 0x0000000104347824 */ /* 0x000fe200078e0a03 */
[----:B------:R-:W-:Y:S01]  /*17c0*/  USHF.R.U32.HI UR4, URZ, 0x4, UR4 ;  /* 0x000000043f047899 */ /* 0x000fe20008011604 */
[----:B------:R-:W-:Y:S01]  /*17d0*/  IMAD.U32 R53, RZ, RZ, UR44 ;  /* 0x0000002cff357e24 */ /* 0x000fe2000f8e00ff */
[----:B------:R-:W-:Y:S01]  /*17e0*/  USHF.R.U32.HI UR5, URZ, 0x4, UR5 ;  /* 0x000000043f057899 */ /* 0x000fe20008011605 */
[----:B------:R-:W-:Y:S01]  /*17f0*/  IMAD.WIDE R50, R9, 0x10, R50 ;  /* 0x0000001009327825 */ /* 0x000fe200078e0232 */
[----:B------:R-:W-:Y:S01]  /*1800*/  ULOP3.LUT UR4, UR4, 0x3fff, URZ, 0xc0, !UPT ;  /* 0x00003fff04047892 */ /* 0x000fe2000f8ec03f */
[----:B------:R-:W-:Y:S01]  /*1810*/  LOP3.LUT R54, R54, 0x8, RZ, 0xc, !PT ;  /* 0x0000000836367812 */ /* 0x000fe200078e0cff */
[----:B------:R-:W-:Y:S01]  /*1820*/  ULOP3.LUT UR5, UR5, 0x3fff, URZ, 0xc0, !UPT ;  /* 0x00003fff05057892 */ /* 0x000fe2000f8ec03f */
[----:B------:R-:W-:Y:S01]  /*1830*/  VIADD R55, R53, UR49 ;  /* 0x0000003135377c36 */ /* 0x000fe20008000000 */
[----:B------:R-:W-:Y:S01]  /*1840*/  LOP3.LUT R56, R56, 0x18, RZ, 0x3c, !PT ;  /* 0x0000001838387812 */ /* 0x000fe200078e3cff */
[----:B------:R-:W-:Y:S01]  /*1850*/  VIADD R57, R57, UR6 ;  /* 0x0000000639397c36 */ /* 0x000fe20008000000 */
[----:B------:R-:W-:-:S02]  /*1860*/  ULOP3.LUT UR36, UR40, 0x1, URZ, 0xfc, !UPT ;  /* 0x0000000128247892 */ /* 0x000fc4000f8efc3f */
[----:B------:R-:W-:Y:S02]  /*1870*/  USHF.L.U32 UR41, UR37, 0x1, URZ ;  /* 0x0000000125297899 */ /* 0x000fe4000800063f */
[----:B------:R-:W-:Y:S02]  /*1880*/  UIADD3 UR45, -UR45, UR37, URZ ;  /* 0x000000252d2d7290 */ /* 0x000fe4000fffe13f */
[----:B------:R-:W-:Y:S02]  /*1890*/  USEL UR46, URZ, 0x1, !UP0 ;  /* 0x000000013f2e7887 */ /* 0x000fe4000c000000 */
[----:B------:R-:W-:Y:S02]  /*18a0*/  ULOP3.LUT UR47, UR4, 0x10000, URZ, 0xfc, !UPT ;  /* 0x00010000042f7892 */ /* 0x000fe4000f8efc3f */
[----:B------:R-:W-:-:S12]  /*18b0*/  ULOP3.LUT UR48, UR5, 0x10000, URZ, 0xfc, !UPT ;  /* 0x0001000005307892 */ /* 0x000fd8000f8efc3f */
.L_x_86:
[----:B------:R-:W-:Y:S01]  /*18c0*/  SHF.L.U32 R0, R62, 0x1f, RZ ;  /* 0x0000001f3e007819 */ /* 0x000fe200000006ff */
[----:B------:R-:W-:Y:S02]  /*18d0*/  ULDC UR4, c[0x0][0x28c] ;  /* 0x0000a30000047ab9 */ /* 0x000fe40000000800 */
[----:B------:R-:W-:Y:S01]  /*18e0*/  ISETP.LT.AND P1, PT, RZ, UR4, PT ;  /* 0x00000004ff007c0c */ /* 0x000fe2000bf21270 */
[----:B------:R-:W0:Y:S02]  /*18f0*/  SYNCS.PHASECHK.TRANS64.TRYWAIT P0, [R53+UR49], R0 ;  /* 0x00000000350075a7 */ /* 0x000e240008000171 */
[----:B01234-:R-:W-:Y:S10]  /*1900*/  @!P0 BRA `(.L_x_19) ;  /* 0x0000005000008947 */ /* 0x01fff40003800000 */
.L_x_112:
[----:B------:R-:W-:Y:S05]  /*1910*/  @P1 BRA `(.L_x_20) ;  /* 0x0000000000401947 */ /* 0x000fea0003800000 */
[----:B0-----:R-:W-:Y:S01]  /*1920*/  MOV R0, 0x0 ;  /* 0x0000000000007802 */ /* 0x001fe20000000f00 */
[----:B------:R-:W-:Y:S01]  /*1930*/  ULDC.64 UR4, c[0x4][0x68] ;  /* 0x01001a0000047ab9 */ /* 0x000fe20000000a00 */
[----:B------:R-:W-:Y:S01]  /*1940*/  ULDC.64 UR6, c[0x4][0x8] ;  /* 0x0100020000067ab9 */ /* 0x000fe20000000a00 */
[----:B------:R-:W-:Y:S01]  /*1950*/  IMAD.U32 R4, RZ, RZ, UR4 ;  /* 0x00000004ff047e24 */ /* 0x000fe2000f8e00ff */
[----:B------:R0:W1:Y:S01]  /*1960*/  LDC.64 R14, c[0x4][R0] ;  /* 0x01000000000e7b82 */ /* 0x0000620000000a00 */
[----:B------:R-:W-:Y:S01]  /*1970*/  IMAD.U32 R5, RZ, RZ, UR5 ;  /* 0x00000005ff057e24 */ /* 0x000fe2000f8e00ff */
[----:B------:R-:W-:Y:S01]  /*1980*/  ULDC.64 UR4, c[0x4][0x70] ;  /* 0x01001c0000047ab9 */ /* 0x000fe20000000a00 */
[----:B------:R-:W-:Y:S02]  /*1990*/  IMAD.U32 R10, RZ, RZ, UR6 ;  /* 0x00000006ff0a7e24 */ /* 0x000fe4000f8e00ff */
[----:B------:R-:W-:Y:S02]  /*19a0*/  IMAD.U32 R6, RZ, RZ, UR4 ;  /* 0x00000004ff067e24 */ /* 0x000fe4000f8e00ff */
[----:B------:R-:W-:-:S02]  /*19b0*/  IMAD.U32 R7, RZ, RZ, UR5 ;  /* 0x00000005ff077e24 */ /* 0x000fc4000f8e00ff */
[----:B------:R-:W-:Y:S02]  /*19c0*/  IMAD.U32 R11, RZ, RZ, UR7 ;  /* 0x00000007ff0b7e24 */ /* 0x000fe4000f8e00ff */
[----:B------:R-:W-:Y:S02]  /*19d0*/  IMAD.MOV.U32 R8, RZ, RZ, 0x1e1 ;  /* 0x000001e1ff087424 */ /* 0x000fe400078e00ff */
[----:B------:R-:W-:Y:S02]  /*19e0*/  IMAD.MOV.U32 R12, RZ, RZ, 0x1 ;  /* 0x00000001ff0c7424 */ /* 0x000fe400078e00ff */
[----:B0-----:R-:W-:-:S07]  /*19f0*/  IMAD.MOV.U32 R13, RZ, RZ, RZ ;  /* 0x000000ffff0d7224 */ /* 0x001fce00078e00ff */
[----:B------:R-:W-:-:S07]  /*1a00*/  LEPC R20, `(.L_x_20) ;  /* 0x000000001014794e */ /* 0x000fce0000000000 */
[----:B-1---5:R-:W-:Y:S05]  /*1a10*/  CALL.ABS.NOINC R14 ;  /* 0x000000000e007343 */ /* 0x022fea0003c00000 */
.L_x_20:
[----:B0-----:R-:W-:-:S05]  /*1a20*/  IMAD.U32 R0, RZ, RZ, UR36 ;  /* 0x00000024ff007e24 */ /* 0x001fca000f8e00ff */
[----:B------:R-:W-:-:S13]  /*1a30*/  ISETP.NE.AND P0, PT, R0, 0x3, PT ;  /* 0x000000030000780c */ /* 0x000fda0003f05270 */
[----:B------:R-:W-:Y:S05]  /*1a40*/  @!P0 BRA `(.L_x_21) ;  /* 0x0000000000048947 */ /* 0x000fea0003800000 */
[----:B------:R-:W-:Y:S01]  /*1a50*/  BPT.TRAP 0x1 ;  /* 0x000000040000795c */ /* 0x000fe20000300000 */
.L_x_21:
[----:B------:R-:W-:Y:S02]  /*1a60*/  IMAD.U32 R3, RZ, RZ, UR43 ;  /* 0x0000002bff037e24 */ /* 0x000fe4000f8e00ff */
[----:B------:R-:W-:-:S03]  /*1a70*/  IMAD.U32 R0, RZ, RZ, UR46 ;  /* 0x0000002eff007e24 */ /* 0x000fc6000f8e00ff */
[----:B------:R-:W-:Y:S02]  /*1a80*/  LEA R3, R3, UR42, 0x3 ;  /* 0x0000002a03037c11 */ /* 0x000fe4000f8e18ff */
[----:B------:R-:W-:-:S04]  /*1a90*/  SHF.L.U32 R0, R0, 0x1f, RZ ;  /* 0x0000001f00007819 */ /* 0x000fc800000006ff */
[----:B------:R0:W1:Y:S01]  /*1aa0*/  SYNCS.PHASECHK.TRANS64.TRYWAIT P1, [R3+URZ], R0 ;  /* 0x00000000030075a7 */ /* 0x000062000802017f */
[----:B------:R-:W-:Y:S05]  /*1ab0*/  @!P0 BRA `(.L_x_22) ;  /* 0x0000000000048947 */ /* 0x000fea0003800000 */
[----:B------:R-:W-:Y:S01]  /*1ac0*/  BPT.TRAP 0x1 ;  /* 0x000000040000795c */ /* 0x000fe20000300000 */
.L_x_22:
[----:B-1----:R-:W-:Y:S05]  /*1ad0*/  @P1 BRA `(.L_x_23) ;  /* 0x0000000000081947 */ /* 0x002fea0003800000 */
[----:B------:R-:W1:Y:S02]  /*1ae0*/  SYNCS.PHASECHK.TRANS64.TRYWAIT P1, [R3+URZ], R0 ;  /* 0x00000000030075a7 */ /* 0x000e64000802017f */
[----:B-1----:R-:W-:Y:S05]  /*1af0*/  @!P1 BRA `(.L_x_24) ;  /* 0x0000004c00989947 */ /* 0x002fea0003800000 */
.L_x_23:
[----:B------:R-:W-:Y:S05]  /*1b00*/  WARPSYNC.ALL ;  /* 0x0000000000007948 */ /* 0x000fea0003800000 */
[----:B------:R-:W-:Y:S01]  /*1b10*/  ULEA UR9, UR43, UR48, 0xa ;  /* 0x000000302b097291 */ /* 0x000fe2000f8e503f */
[----:B------:R-:W-:Y:S01]  /*1b20*/  WARPGROUP.ARRIVE ;  /* 0x00000000000079c5 */ /* 0x000fe20000000000 */
[----:B------:R-:W-:Y:S01]  /*1b30*/  UIMAD UR8, UR43, 0x300, UR47 ;  /* 0x000003002b0878a4 */ /* 0x000fe2000f8e022f */
[----:B01----:R-:W-:Y:S01]  /*1b40*/  IMAD.U32 R0, RZ, RZ, UR45 ;  /* 0x0000002dff007e24 */ /* 0x003fe2000f8e00ff */
[----:B------:R-:W-:Y:S01]  /*1b50*/  UMOV UR5, 0x40000040 ;  /* 0x4000004000057882 */ /* 0x000fe20000000000 */
[----:B------:R-:W-:Y:S01]  /*1b60*/  UMOV UR7, 0x40000040 ;  /* 0x4000004000077882 */ /* 0x000fe20000000000 */
[----:B------:R-:W-:Y:S01]  /*1b70*/  UIADD3 UR10, UR8, 0x80, URZ ;  /* 0x00000080080a7890 */ /* 0x000fe2000fffe03f */
[----:B------:R-:W-:-:S02]  /*1b80*/  UMOV UR4, UR9 ;  /* 0x0000000900047c82 */ /* 0x000fc40008000000 */
[----:B------:R-:W-:Y:S01]  /*1b90*/  UMOV UR6, UR8 ;  /* 0x0000000800067c82 */ /* 0x000fe20008000000 */
[----:B------:R-:W-:Y:S01]  /*1ba0*/  UIADD3 UR11, UR8, 0x100, URZ ;  /* 0x00000100080b7890 */ /* 0x000fe2000fffe03f */
[----:B------:R-:W-:Y:S01]  /*1bb0*/  HGMMA.64x16x16.F32.BF16 R40, gdesc[UR4], RZ, !UPT, gsb0 ;  /* 0x00200000042879f0 */ /* 0x000fe2000c0018ff */
[----:B------:R-:W-:Y:S01]  /*1bc0*/  UMOV UR7, 0x40000040 ;  /* 0x4000004000077882 */ /* 0x000fe20000000000 */
[----:B------:R-:W-:Y:S01]  /*1bd0*/  UMOV UR6, UR10 ;  /* 0x0000000a00067c82 */ /* 0x000fe20008000000 */
[----:B------:R-:W-:Y:S01]  /*1be0*/  UIADD3 UR10, UR8, 0x82, URZ ;  /* 0x00000082080a7890 */ /* 0x000fe2000fffe03f */
[----:B------:R-:W-:Y:S01]  /*1bf0*/  ISETP.GE.AND P1, PT, R0, 0x1, PT ;  /* 0x000000010000780c */ /* 0x000fe20003f26270 */
[----:B------:R-:W-:Y:S02]  /*1c00*/  WARPGROUP.DEPBAR.LE gsb0, 0x0 ;  /* 0x00008000000079c5 */ /* 0x000fe40000010000 */
[----:B------:R-:W-:-:S06]  /*1c10*/  WARPGROUP.ARRIVE ;  /* 0x00000000000079c5 */ /* 0x000fcc0000000000 */
[----:B------:R-:W-:Y:S01]  /*1c20*/  HGMMA.64x16x16.F32.BF16 R32, gdesc[UR4], RZ, !UPT, gsb0 ;  /* 0x00200000042079f0 */ /* 0x000fe2000c0018ff */
[----:B------:R-:W-:Y:S01]  /*1c30*/  UMOV UR6, UR11 ;  /* 0x0000000b00067c82 */ /* 0x000fe20008000000 */
[----:B------:R-:W-:Y:S01]  /*1c40*/  UMOV UR7, 0x40000040 ;  /* 0x4000004000077882 */ /* 0x000fe20000000000 */
[----:B------:R-:W-:Y:S01]  /*1c50*/  UIADD3 UR11, UR8, 0x102, URZ ;  /* 0x00000102080b7890 */ /* 0x000fe2000fffe03f */
[----:B------:R-:W-:Y:S02]  /*1c60*/  WARPGROUP.DEPBAR.LE gsb0, 0x0 ;  /* 0x00008000000079c5 */ /* 0x000fe40000010000 */
[----:B------:R-:W-:-:S06]  /*1c70*/  WARPGROUP.ARRIVE ;  /* 0x00000000000079c5 */ /* 0x000fcc0000000000 */
[----:B------:R-:W-:Y:S01]  /*1c80*/  HGMMA.64x16x16.F32.BF16 R24, gdesc[UR4], RZ, !UPT, gsb0 ;  /* 0x00200000041879f0 */ /* 0x000fe2000c0018ff */
[----:B------:R-:W-:Y:S02]  /*1c90*/  UIADD3 UR4, UR9, 0x2, URZ ;  /* 0x0000000209047890 */ /* 0x000fe4000fffe03f */
[----:B------:R-:W-:Y:S01]  /*1ca0*/  UIADD3 UR6, UR8, 0x2, URZ ;  /* 0x0000000208067890 */ /* 0x000fe2000fffe03f */
[----:B------:R-:W-:Y:S01]  /*1cb0*/  UMOV UR5, 0x40000040 ;  /* 0x4000004000057882 */ /* 0x000fe20000000000 */
[----:B------:R-:W-:Y:S01]  /*1cc0*/  UMOV UR7, 0x40000040 ;  /* 0x4000004000077882 */ /* 0x000fe20000000000 */
[----:B------:R-:W-:Y:S02]  /*1cd0*/  WARPGROUP.DEPBAR.LE gsb0, 0x0 ;  /* 0x00008000000079c5 */ /* 0x000fe40000010000 */
[----:B------:R-:W-:-:S06]  /*1ce0*/  WARPGROUP.ARRIVE ;  /* 0x00000000000079c5 */ /* 0x000fcc0000000000 */
[----:B------:R-:W-:Y:S01]  /*1cf0*/  HGMMA.64x16x16.F32.BF16 R40, gdesc[UR4], R40, gsb0 ;  /* 0x00200000042879f0 */ /* 0x000fe20008001828 */
[----:B------:R-:W-:Y:S01]  /*1d00*/  UMOV UR6, UR10 ;  /* 0x0000000a00067c82 */ /* 0x000fe20008000000 */
[----:B------:R-:W-:Y:S01]  /*1d10*/  UMOV UR7, 0x40000040 ;  /* 0x4000004000077882 */ /* 0x000fe20000000000 */
[----:B------:R-:W-:Y:S01]  /*1d20*/  UIADD3 UR10, UR8, 0x84, URZ ;  /* 0x00000084080a7890 */ /* 0x000fe2000fffe03f */
        /* <DEDUP_REMOVED lines=102> */
[----:B------:R-:W-:Y:S02]  /*2390*/  UIADD3 UR4, UR9, 0x206, URZ ;  /* 0x0000020609047890 */ /* 0x000fe4000fffe03f */
[----:B------:R-:W-:Y:S01]  /*23a0*/  UIADD3 UR6, UR8, 0x186, URZ ;  /* 0x0000018608067890 */ /* 0x000fe2000fffe03f */
[----:B------:R-:W-:Y:S01]  /*23b0*/  UMOV UR5, 0x40000040 ;  /* 0x4000004000057882 */ /* 0x000fe20000000000 */
[----:B------:R-:W-:Y:S01]  /*23c0*/  UMOV UR7, 0x40000040 ;  /* 0x4000004000077882 */ /* 0x000fe20000000000 */
[----:B------:R-:W-:Y:S02]  /*23d0*/  UIADD3 UR9, UR8, 0x206, URZ ;  /* 0x0000020608097890 */ /* 0x000fe4000fffe03f */
[----:B------:R-:W-:Y:S01]  /*23e0*/  UIADD3 UR8, UR8, 0x286, URZ ;  /* 0x0000028608087890 */ /* 0x000fe2000fffe03f */
        /* <DEDUP_REMOVED lines=12> */
[----:B------:R-:W-:Y:S03]  /*24b0*/  HGMMA.64x16x16.F32.BF16 R24, gdesc[UR4], R24, gsb0 ;  /* 0x00200000041879f0 */ /* 0x000fe60008001818 */
[----:B------:R-:W-:Y:S02]  /*24c0*/  WARPGROUP.DEPBAR.LE gsb0, 0x0 ;  /* 0x00008000000079c5 */ /* 0x000fe40000010000 */
[----:B------:R-:W-:Y:S05]  /*24d0*/  @!P1 BRA `(.L_x_25) ;  /* 0x0000000c00089947 */ /* 0x000fea0003800000 */
[----:B------:R-:W-:Y:S01]  /*24e0*/  UIADD3 UR8, UR43, 0x1, URZ ;  /* 0x000000012b087890 */ /* 0x000fe2000fffe03f */
[----:B------:R-:W-:Y:S02]  /*24f0*/  IMAD.U32 R0, RZ, RZ, UR45 ;  /* 0x0000002dff007e24 */ /* 0x000fe4000f8e00ff */
[----:B------:R-:W-:Y:S01]  /*2500*/  IMAD.U32 R3, RZ, RZ, UR43 ;  /* 0x0000002bff037e24 */ /* 0x000fe2000f8e00ff */
[----:B------:R-:W-:-:S04]  /*2510*/  UISETP.NE.AND UP0, UPT, UR8, 0x8, UPT ;  /* 0x000000080800788c */ /* 0x000fc8000bf05270 */
[----:B------:R-:W-:Y:S02]  /*2520*/  USEL UR4, URZ, 0x1, UP0 ;  /* 0x000000013f047887 */ /* 0x000fe40008000000 */
[----:B------:R-:W-:Y:S02]  /*2530*/  USEL UR8, UR8, URZ, UP0 ;  /* 0x0000003f08087287 */ /* 0x000fe40008000000 */
[----:B------:R-:W-:-:S06]  /*2540*/  ULOP3.LUT UR4, UR46, UR4, URZ, 0x3c, !UPT ;  /* 0x000000042e047292 */ /* 0x000fcc000f8e3c3f */
[----:B------:R-:W-:-:S07]  /*2550*/  IMAD.U32 R6, RZ, RZ, UR4 ;  /* 0x00000004ff067e24 */ /* 0x000fce000f8e00ff */
.L_x_32:
[----:B------:R-:W-:Y:S05]  /*2560*/  @!P0 BRA `(.L_x_26) ;  /* 0x0000000000048947 */ /* 0x000fea0003800000 */
[----:B------:R-:W-:Y:S01]  /*2570*/  BPT.TRAP 0x1 ;  /* 0x000000040000795c */ /* 0x000fe20000300000 */
.L_x_26:
[----:B------:R-:W-:Y:S01]  /*2580*/  ULEA UR4, UR8, UR42, 0x3 ;  /* 0x0000002a08047291 */ /* 0x000fe2000f8e183f */
[----:B------:R-:W-:-:S08]  /*2590*/  SHF.L.U32 R4, R6, 0x1f, RZ ;  /* 0x0000001f06047819 */ /* 0x000fd000000006ff */
[----:B------:R0:W1:Y:S01]  /*25a0*/  SYNCS.PHASECHK.TRANS64.TRYWAIT P1, [UR4], R4 ;  /* 0x00000004ff0075a7 */ /* 0x0000620008020144 */
[----:B------:R-:W-:Y:S05]  /*25b0*/  @!P0 BRA `(.L_x_27) ;  /* 0x0000000000048947 */ /* 0x000fea0003800000 */
[----:B------:R-:W-:Y:S01]  /*25c0*/  BPT.TRAP 0x1 ;  /* 0x000000040000795c */ /* 0x000fe20000300000 */
.L_x_27:
[----:B-1----:R-:W-:Y:S05]  /*25d0*/  @P1 BRA `(.L_x_28) ;  /* 0x0000000000081947 */ /* 0x002fea0003800000 */
[----:B------:R-:W1:Y:S02]  /*25e0*/  SYNCS.PHASECHK.TRANS64.TRYWAIT P1, [UR4], R4 ;  /* 0x00000004ff0075a7 */ /* 0x000e640008020144 */
[----:B-1----:R-:W-:Y:S05]  /*25f0*/  @!P1 BRA `(.L_x_29) ;  /* 0x0000004000ec9947 */ /* 0x002fea0003800000 */
.L_x_28:
[----:B------:R-:W-:Y:S01]  /*2600*/  ULEA UR10, UR8, UR48, 0xa ;  /* 0x00000030080a7291 */ /* 0x000fe2000f8e503f */
[----:B------:R-:W-:Y:S01]  /*2610*/  WARPGROUP.ARRIVE ;  /* 0x00000000000079c5 */ /* 0x000fe20000000000 */
[----:B------:R-:W-:Y:S01]  /*2620*/  UIMAD UR9, UR8, 0x300, UR47 ;  /* 0x00000300080978a4 */ /* 0x000fe2000f8e022f */
[----:B------:R-:W-:Y:S01]  /*2630*/  UMOV UR5, 0x40000040 ;  /* 0x4000004000057882 */ /* 0x000fe20000000000 */
[----:B------:R-:W-:Y:S02]  /*2640*/  UMOV UR7, 0x40000040 ;  /* 0x4000004000077882 */ /* 0x000fe40000000000 */
[----:B------:R-:W-:Y:S01]  /*2650*/  UIADD3 UR11, UR9, 0x80, URZ ;  /* 0x00000080090b7890 */ /* 0x000fe2000fffe03f */
[----:B------:R-:W-:Y:S02]  /*2660*/  UMOV UR4, UR10 ;  /* 0x0000000a00047c82 */ /* 0x000fe40008000000 */
[----:B------:R-:W-:Y:S01]  /*2670*/  UMOV UR6, UR9 ;  /* 0x0000000900067c82 */ /* 0x000fe20008000000 */
[----:B------:R-:W-:Y:S01]  /*2680*/  UIADD3 UR12, UR9, 0x100, URZ ;  /* 0x00000100090c7890 */ /* 0x000fe2000fffe03f */
[----:B------:R-:W-:Y:S01]  /*2690*/  HGMMA.64x16x16.F32.BF16 R40, gdesc[UR4], R40, gsb0 ;  /* 0x00200000042879f0 */ /* 0x000fe20008001828 */
[----:B------:R-:W-:Y:S01]  /*26a0*/  UMOV UR7, 0x40000040 ;  /* 0x4000004000077882 */ /* 0x000fe20000000000 */
[----:B------:R-:W-:Y:S01]  /*26b0*/  UMOV UR6, UR11 ;  /* 0x0000000b00067c82 */ /* 0x000fe20008000000 */
[----:B------:R-:W-:Y:S01]  /*26c0*/  UIADD3 UR11, UR9, 0x82, URZ ;  /* 0x00000082090b7890 */ /* 0x000fe2000fffe03f */
[----:B------:R-:W-:-:S02]  /*26d0*/  WARPGROUP.DEPBAR.LE gsb0, 0x0 ;  /* 0x00008000000079c5 */ /* 0x000fc40000010000 */
        /* <DEDUP_REMOVED lines=141> */
[----:B------:R-:W-:Y:S01]  /*2fb0*/  BPT.TRAP 0x1 ;  /* 0x000000040000795c */ /* 0x000fe20000300000 */
.L_x_30:
[----:B------:R-:W-:Y:S01]  /*2fc0*/  ISETP.NE.AND P1, PT, R23, RZ, PT ;  /* 0x000000ff1700720c */ /* 0x000fe20003f25270 */
[----:B------:R-:W-:-:S12]  /*2fd0*/  UISETP.GT.U32.AND UP0, UPT, UR40, 0x1, UPT ;  /* 0x000000012800788c */ /* 0x000fd8000bf04070 */
[----:B01----:R-:W-:-:S05]  /*2fe0*/  @P1 LEA R4, R3, UR42, 0x3 ;  /* 0x0000002a03041c11 */ /* 0x003fca000f8e18ff */
[----:B------:R-:W-:-:S05]  /*2ff0*/  @P1 VIADD R5, R4, 0x40 ;  /* 0x0000004004051836 */ /* 0x000fca0000000000 */
[----:B------:R-:W-:-:S04]  /*3000*/  @P1 PRMT R5, R22, 0x654, R5 ;  /* 0x0000065416051816 */ /* 0x000fc80000000005 */
[----:B------:R0:W-:Y:S01]  /*3010*/  @P1 SYNCS.ARRIVE.TRANS64.RED.A1T0 RZ, [R5+URZ], RZ ;  /* 0x000000ff05ff19a7 */ /* 0x0001e2000810043f */
[----:B------:R-:W-:-:S13]  /*3020*/  PLOP3.LUT P1, PT, PT, PT, UP0, 0x80, 0x0 ;  /* 0x000000000000781c */ /* 0x000fda0003f2f008 */
[----:B0-----:R-:W-:Y:S05]  /*3030*/  @P1 BRA `(.L_x_31) ;  /* 0x0000000000041947 */ /* 0x001fea0003800000 */
[----:B------:R-:W-:Y:S01]  /*3040*/  BPT.TRAP 0x1 ;  /* 0x000000040000795c */ /* 0x000fe20000300000 */
.L_x_31:
[----:B------:R-:W-:Y:S01]  /*3050*/  UIADD3 UR8, UR8, 0x1, URZ ;  /* 0x0000000108087890 */ /* 0x000fe2000fffe03f */
[C---:B------:R-:W-:Y:S01]  /*3060*/  ISETP.GT.AND P2, PT, R0.reuse, 0x1, PT ;  /* 0x000000010000780c */ /* 0x040fe20003f44270 */
[----:B------:R-:W-:Y:S02]  /*3070*/  VIADD R3, R3, 0x1 ;  /* 0x0000000103037836 */ /* 0x000fe40000000000 */
[----:B------:R-:W-:Y:S01]  /*3080*/  UISETP.NE.AND UP0, UPT, UR8, 0x8, UPT ;  /* 0x000000080800788c */ /* 0x000fe2000bf05270 */
[----:B------:R-:W-:Y:S02]  /*3090*/  VIADD R0, R0, 0xffffffff ;  /* 0xffffffff00007836 */ /* 0x000fe40000000000 */
[C---:B------:R-:W-:Y:S01]  /*30a0*/  ISETP.NE.AND P1, PT, R3.reuse, 0x8, PT ;  /* 0x000000080300780c */ /* 0x040fe20003f25270 */
[----:B------:R-:W-:Y:S02]  /*30b0*/  USEL UR4, URZ, 0x1, UP0 ;  /* 0x000000013f047887 */ /* 0x000fe40008000000 */
[----:B------:R-:W-:Y:S01]  /*30c0*/  USEL UR8, UR8, URZ, UP0 ;  /* 0x0000003f08087287 */ /* 0x000fe20008000000 */
[----:B------:R-:W-:-:S03]  /*30d0*/  SEL R3, R3, RZ, P1 ;  /* 0x000000ff03037207 */ /* 0x000fc60000800000 */
[----:B------:R-:W-:Y:S01]  /*30e0*/  LOP3.LUT R6, R6, UR4, RZ, 0x3c, !PT ;  /* 0x0000000406067c12 */ /* 0x000fe2000f8e3cff */
[----:B------:R-:W-:Y:S07]  /*30f0*/  @P2 BRA `(.L_x_32) ;  /* 0xfffffff400182947 */ /* 0x000fee000383ffff */
.L_x_25:
[----:B------:R-:W0:Y:S01]  /*3100*/  LDC R0, c[0x0][0x28c] ;  /* 0x0000a300ff007b82 */ /* 0x000e220000000800 */
[----:B------:R1:W-:Y:S01]  /*3110*/  SYNCS.ARRIVE.TRANS64.A1T0 RZ, [R54+UR44], RZ ;  /* 0x000000ff36ff79a7 */ /* 0x0003e2000810002c */
[----:B0-----:R-:W-:-:S13]  /*3120*/  ISETP.GE.AND P1, PT, R0, 0x1, PT ;  /* 0x000000010000780c */ /* 0x001fda0003f26270 */
[----:B-1----:R-:W-:Y:S05]  /*3130*/  @!P1 BRA `(.L_x_33) ;  /* 0x0000000000409947 */ /* 0x002fea0003800000 */
[----:B------:R-:W-:Y:S05]  /*3140*/  @!P0 BRA `(.L_x_34) ;  /* 0x0000000000048947 */ /* 0x000fea0003800000 */
[----:B------:R-:W-:Y:S01]  /*3150*/  BPT.TRAP 0x1 ;  /* 0x000000040000795c */ /* 0x000fe20000300000 */
.L_x_34:
[----:B------:R-:W-:Y:S01]  /*3160*/  ISETP.NE.AND P0, PT, R23, RZ, PT ;  /* 0x000000ff1700720c */ /* 0x000fe20003f05270 */
[----:B------:R-:W-:-:S12]  /*3170*/  IMAD.U32 R3, RZ, RZ, UR42 ;  /* 0x0000002aff037e24 */ /* 0x000fd8000f8e00ff */
[----:B------:R-:W-:-:S05]  /*3180*/  VOTEU.ANY UP0, P0 ;  /* 0x00000000003f7886 */ /* 0x000fca0000000100 */
[----:B------:R-:W-:Y:S02]  /*3190*/  @UP0 UIADD3 UR4, UR45, UR43, URZ ;  /* 0x0000002b2d040290 */ /* 0x000fe4000fffe03f */
[----:B------:R-:W-:-:S04]  /*31a0*/  UISETP.GT.U32.AND UP0, UPT, UR40, 0x1, UPT ;  /* 0x000000012800788c */ /* 0x000fc8000bf04070 */
[----:B------:R-:W-:-:S04]  /*31b0*/  IMAD.U32 R0, RZ, RZ, UR4 ;  /* 0x00000004ff007e24 */ /* 0x000fc8000f8e00ff */
[----:B------:R-:W-:-:S05]  /*31c0*/  @P0 IMAD.SHL.U32 R0, R0, 0x8, RZ ;  /* 0x0000000800000824 */ /* 0x000fca00078e00ff */
[----:B------:R-:W-:-:S04]  /*31d0*/  @P0 LOP3.LUT R0, R0, 0x38, RZ, 0xc0, !PT ;  /* 0x0000003800000812 */ /* 0x000fc800078ec0ff */
[----:B------:R-:W-:-:S04]  /*31e0*/  @P0 IADD3 R3, R3, 0x40, R0 ;  /* 0x0000004003030810 */ /* 0x000fc80007ffe000 */
[----:B------:R-:W-:-:S04]  /*31f0*/  @P0 PRMT R3, R22, 0x654, R3 ;  /* 0x0000065416030816 */ /* 0x000fc80000000003 */
[----:B------:R0:W-:Y:S01]  /*3200*/  @P0 SYNCS.ARRIVE.TRANS64.RED.A1T0 RZ, [R3+URZ], RZ ;  /* 0x000000ff03ff09a7 */ /* 0x0001e2000810043f */
[----:B------:R-:W-:-:S13]  /*3210*/  PLOP3.LUT P0, PT, PT, PT, UP0, 0x80, 0x0 ;  /* 0x000000000000781c */ /* 0x000fda0003f0f008 */
[----:B0-----:R-:W-:Y:S05]  /*3220*/  @P0 BRA `(.L_x_33) ;  /* 0x0000000000040947 */ /* 0x001fea0003800000 */
[----:B------:R-:W-:Y:S01]  /*3230*/  BPT.TRAP 0x1 ;  /* 0x000000040000795c */ /* 0x000fe20000300000 */
.L_x_33:
[----:B------:R-:W-:Y:S01]  /*3240*/  SHF.L.U32 R0, R62, 0x1f, RZ ;  /* 0x0000001f3e007819 */ /* 0x000fe200000006ff */
[----:B------:R-:W-:Y:S01]  /*3250*/  UIADD3 UR43, UR41, UR43, URZ ;  /* 0x0000002b292b7290 */ /* 0x000fe2000fffe03f */
[----:B------:R-:W0:Y:S01]  /*3260*/  LDC R7, c[0x0][0x288] ;  /* 0x0000a200ff077b82 */ /* 0x000e220000000800 */
[----:B------:R-:W-:Y:S02]  /*3270*/  IMAD.SHL.U32 R8, R52, 0x2, RZ ;  /* 0x0000000234087824 */ /* 0x000fe400078e00ff */
[----:B------:R-:W-:Y:S02]  /*3280*/  USHF.R.U32.HI UR4, URZ, 0x3, UR43 ;  /* 0x000000033f047899 */ /* 0x000fe4000801162b */
[----:B------:R-:W-:Y:S01]  /*3290*/  UISETP.GT.U32.AND UP0, UPT, UR43, 0x7, UPT ;  /* 0x000000072b00788c */ /* 0x000fe2000bf04070 */
[----:B------:R-:W-:Y:S01]  /*32a0*/  SHF.R.S32.HI R9, RZ, 0x1f, R8 ;  /* 0x0000001fff097819 */ /* 0x000fe20000011408 */
[----:B------:R-:W-:Y:S01]  /*32b0*/  ULOP3.LUT UR4, UR4, 0x1, URZ, 0xc0, !UPT ;  /* 0x0000000104047892 */ /* 0x000fe2000f8ec03f */
[----:B------:R-:W1:Y:S01]  /*32c0*/  SYNCS.PHASECHK.TRANS64.TRYWAIT P0, [R53+UR49+0x10], R0 ;  /* 0x00001000350075a7 */ /* 0x000e620008000171 */
[----:B------:R-:W-:-:S02]  /*32d0*/  UISETP.LT.U32.AND UP0, UPT, UR41, 0x8, UP0 ;  /* 0x000000082900788c */ /* 0x000fc40008701070 */
[----:B------:R-:W-:Y:S02]  /*32e0*/  UISETP.NE.U32.AND UP1, UPT, UR4, 0x1, UPT ;  /* 0x000000010400788c */ /* 0x000fe4000bf25070 */
[----:B------:R-:W-:Y:S02]  /*32f0*/  USEL UR5, URZ, 0x1, !UP0 ;  /* 0x000000013f057887 */ /* 0x000fe4000c000000 */
[----:B------:R-:W-:Y:S02]  /*3300*/  UISETP.GT.U32.AND UP1, UPT, UR41, 0x7, !UP1 ;  /* 0x000000072900788c */ /* 0x000fe4000cf24070 */
[----:B------:R-:W-:Y:S02]  /*3310*/  ULOP3.LUT UR43, UR43, 0x7, URZ, 0xc0, !UPT ;  /* 0x000000072b2b7892 */ /* 0x000fe4000f8ec03f */
[----:B------:R-:W-:-:S04]  /*3320*/  USEL UR4, URZ, 0x1, !UP1 ;  /* 0x000000013f047887 */ /* 0x000fc8000c800000 */
[----:B------:R-:W-:Y:S01]  /*3330*/  ULOP3.LUT UR46, UR4, UR46, UR5, 0x96, !UPT ;  /* 0x0000002e042e7292 */ /* 0x000fe2000f8e9605 */
[----:B01----:R-:W-:Y:S11]  /*3340*/  @!P0 BRA `(.L_x_35) ;  /* 0x0000003400b08947 */ /* 0x003ff60003800000 */
.L_x_113:
[----:B0-----:R-:W-:Y:S01]  /*3350*/  IMAD.SHL.U32 R0, R18, 0x40, RZ ;  /* 0x0000004012007824 */ /* 0x001fe200078e00ff */
[----:B------:R-:W-:Y:S01]  /*3360*/  ULDC UR6, c[0x0][0x284] ;  /* 0x0000a10000067ab9 */ /* 0x000fe20000000800 */
[----:B------:R-:W-:Y:S01]  /*3370*/  IMAD R14, R2, 0x30, RZ ;  /* 0x00000030020e7824 */ /* 0x000fe200078e02ff */
[----:B------:R-:W-:Y:S01]  /*3380*/  SHF.R.S32.HI R11, RZ, 0x1f, R19 ;  /* 0x0000001fff0b7819 */ /* 0x000fe20000011413 */
[----:B------:R-:W-:Y:S01]  /*3390*/  ULDC.64 UR4, c[0x0][0x5d0] ;  /* 0x0001740000047ab9 */ /* 0x000fe20000000a00 */
[----:B------:R-:W-:Y:S01]  /*33a0*/  ISETP.GE.AND P0, PT, R0, UR6, PT ;  /* 0x0000000600007c0c */ /* 0x000fe2000bf06270 */
[----:B------:R-:W-:Y:S01]  /*33b0*/  IMAD.WIDE.U32 R2, R19, UR4, R8 ;  /* 0x0000000413027c25 */ /* 0x000fe2000f8e0008 */
[----:B------:R-:W-:Y:S02]  /*33c0*/  SHF.R.S32.HI R15, RZ, 0x1f, R14 ;  /* 0x0000001fff0f7819 */ /* 0x000fe4000001140e */
[C---:B------:R-:W-:Y:S01]  /*33d0*/  ISETP.GE.OR P0, PT, R14.reuse, R7, P0 ;  /* 0x000000070e00720c */ /* 0x040fe20000706670 */
[----:B------:R-:W-:Y:S01]  /*33e0*/  IMAD R4, R11, UR4, RZ ;  /* 0x000000040b047c24 */ /* 0x000fe2000f8e02ff */
[----:B------:R-:W-:-:S03]  /*33f0*/  IADD3 R2, P1, R14, R2, RZ ;  /* 0x000000020e027210 */ /* 0x000fc60007f3e0ff */
[----:B------:R-:W-:-:S05]  /*3400*/  IMAD R5, R19, UR5, R4 ;  /* 0x0000000513057c24 */ /* 0x000fca000f8e0204 */
[----:B------:R-:W-:-:S03]  /*3410*/  IADD3.X R3, R15, R3, R5, P1, !PT ;  /* 0x000000030f037210 */ /* 0x000fc60000ffe405 */
[----:B------:R-:W-:Y:S05]  /*3420*/  @P0 BRA `(.L_x_36) ;  /* 0x0000001800980947 */ /* 0x000fea0003800000 */
[----:B------:R-:W0:Y:S01]  /*3430*/  LDC.64 R64, c[0x0][0x5c8] ;  /* 0x00017200ff407b82 */ /* 0x000e220000000a00 */
[----:B-----5:R-:W-:Y:S01]  /*3440*/  FSETP.NEU.AND P1, PT, R49, RZ, PT ;  /* 0x000000ff3100720b */ /* 0x020fe20003f2d000 */
[----:B------:R-:W-:Y:S01]  /*3450*/  IMAD R5, R52, -0x2, R7 ;  /* 0xfffffffe34057824 */ /* 0x000fe200078e0207 */
[----:B------:R-:W-:Y:S01]  /*3460*/  BSSY B0, `(.L_x_36) ;  /* 0x00001a2000007945 */ /* 0x000fe20003800000 */
[----:B------:R-:W-:-:S04]  /*3470*/  IMAD.WIDE R58, R18, 0x40, R50 ;  /* 0x00000040123a7825 */ /* 0x000fc800078e0232 */
[----:B------:R-:W-:Y:S02]  /*3480*/  IMAD.IADD R6, R5, 0x1, -R14 ;  /* 0x0000000105067824 */ /* 0x000fe400078e0a0e */
[----:B------:R-:W-:-:S03]  /*3490*/  IMAD.IADD R0, R57, 0x1, -R0 ;  /* 0x0000000139007824 */ /* 0x000fc600078e0a00 */
[----:B------:R-:W-:-:S04]  /*34a0*/  ISETP.GT.AND P0, PT, R6, RZ, PT ;  /* 0x000000ff0600720c */ /* 0x000fc80003f04270 */
[----:B------:R-:W-:Y:S01]  /*34b0*/  ISETP.GT.AND P2, PT, R0, RZ, P0 ;  /* 0x000000ff0000720c */ /* 0x000fe20000744270 */
[-C--:B0-----:R-:W-:Y:S02]  /*34c0*/  IMAD R4, R59, R64.reuse, RZ ;  /* 0x000000403b047224 */ /* 0x081fe400078e02ff */
[----:B------:R-:W-:-:S04]  /*34d0*/  IMAD.WIDE.U32 R60, R58, R64, R2 ;  /* 0x000000403a3c7225 */ /* 0x000fc800078e0002 */
[----:B------:R-:W-:-:S04]  /*34e0*/  IMAD R3, R58, R65, R4 ;  /* 0x000000413a037224 */ /* 0x000fc800078e0204 */
[----:B------:R-:W-:Y:S01]  /*34f0*/  IMAD.IADD R5, R61, 0x1, R3 ;  /* 0x000000013d057824 */ /* 0x000fe200078e0203 */
[----:B------:R-:W-:Y:S06]  /*3500*/  @!P1 BRA `(.L_x_37) ;  /* 0x0000001000949947 */ /* 0x000fec0003800000 */
[----:B------:R-:W0:Y:S01]  /*3510*/  LDC.64 R66, c[0x0][0x5b8] ;  /* 0x00016e00ff427b82 */ /* 0x000e220000000a00 */
[----:B------:R-:W-:-:S07]  /*3520*/  ULDC.64 UR4, c[0x0][0x5c0] ;  /* 0x0001700000047ab9 */ /* 0x000fce0000000a00 */
[----:B------:R-:W1:Y:S08]  /*3530*/  LDC.64 R68, c[0x0][0x5b0] ;  /* 0x00016c00ff447b82 */ /* 0x000e700000000a00 */
[----:B------:R-:W2:Y:S01]  /*3540*/  LDC.64 R70, c[0x0][0x5a8] ;  /* 0x00016a00ff467b82 */ /* 0x000ea20000000a00 */
[-C--:B0-----:R-:W-:Y:S02]  /*3550*/  IMAD R4, R11, R66.reuse, RZ ;  /* 0x000000420b047224 */ /* 0x081fe400078e02ff */
[----:B------:R-:W-:-:S04]  /*3560*/  IMAD.WIDE.U32 R2, R19, R66, R8 ;  /* 0x0000004213027225 */ /* 0x000fc800078e0008 */
[----:B------:R-:W-:Y:S01]  /*3570*/  IMAD R61, R19, R67, R4 ;  /* 0x00000043133d7224 */ /* 0x000fe200078e0204 */
[----:B------:R-:W-:Y:S01]  /*3580*/  IADD3 R10, P1, R14, R2, RZ ;  /* 0x000000020e0a7210 */ /* 0x000fe20007f3e0ff */
[----:B-1----:R-:W-:-:S03]  /*3590*/  IMAD R2, R59, R68, RZ ;  /* 0x000000443b027224 */ /* 0x002fc600078e02ff */
[----:B------:R-:W-:Y:S01]  /*35a0*/  IADD3.X R11, R15, R3, R61, P1, !PT ;  /* 0x000000030f0b7210 */ /* 0x000fe20000ffe43d */
[C---:B------:R-:W-:Y:S02]  /*35b0*/  IMAD R63, R58.reuse, R69, R2 ;  /* 0x000000453a3f7224 */ /* 0x040fe400078e0202 */
[----:B------:R-:W-:-:S04]  /*35c0*/  IMAD.WIDE.U32 R2, R58, R68, R10 ;  /* 0x000000443a027225 */ /* 0x000fc800078e000a */
[----:B------:R-:W-:Y:S01]  /*35d0*/  IMAD.IADD R3, R3, 0x1, R63 ;  /* 0x0000000103037824 */ /* 0x000fe200078e023f */
[----:B--2---:R-:W-:-:S04]  /*35e0*/  LEA R12, P1, R2, R70, 0x1 ;  /* 0x00000046020c7211 */ /* 0x004fc800078208ff */
[----:B------:R-:W-:-:S05]  /*35f0*/  LEA.HI.X R13, R2, R71, R3, 0x1, P1 ;  /* 0x00000047020d7211 */ /* 0x000fca00008f0c03 */
[----:B------:R-:W2:Y:S01]  /*3600*/  @P2 LDG.E.LTC128B.U16 R7, desc[UR52][R12.64] ;  /* 0x000000340c072981 */ /* 0x000ea2000c1e1520 */
[----:B------:R-:W-:Y:S01]  /*3610*/  IMAD.WIDE.U32 R2, R58, R68, R14 ;  /* 0x000000443a027225 */ /* 0x000fe200078e000e */
[----:B------:R-:W-:Y:S02]  /*3620*/  BSSY B1, `(.L_x_38) ;  /* 0x0000015000017945 */ /* 0x000fe40003800000 */
[----:B------:R-:W-:-:S04]  /*3630*/  IADD3 R20, P1, R8, R2, RZ ;  /* 0x0000000208147210 */ /* 0x000fc80007f3e0ff */
[----:B------:R-:W-:Y:S02]  /*3640*/  IADD3.X R21, R9, R63, R3, P1, !PT ;  /* 0x0000003f09157210 */ /* 0x000fe40000ffe403 */
[----:B------:R-:W-:Y:S01]  /*3650*/  LEA R4, P1, R60, UR4, 0x1 ;  /* 0x000000043c047c11 */ /* 0x000fe2000f8208ff */
[----:B------:R-:W-:-:S03]  /*3660*/  IMAD.WIDE.U32 R20, R19, R66, R20 ;  /* 0x0000004213147225 */ /* 0x000fc600078e0014 */
[----:B------:R-:W-:Y:S02]  /*3670*/  LEA.HI.X R5, R60, UR5, R5, 0x1, P1 ;  /* 0x000000053c057c11 */ /* 0x000fe400088f0c05 */
[----:B------:R-:W-:-:S04]  /*3680*/  ISETP.GT.AND P1, PT, R6, 0x1, PT ;  /* 0x000000010600780c */ /* 0x000fc80003f24270 */
[----:B------:R-:W-:Y:S01]  /*3690*/  ISETP.GT.AND P3, PT, R0, RZ, P1 ;  /* 0x000000ff0000720c */ /* 0x000fe20000f64270 */
[----:B--2---:R-:W-:-:S04]  /*36a0*/  IMAD.U32 R2, R7, 0x10000, RZ ;  /* 0x0001000007027824 */ /* 0x004fc800078e00ff */
[----:B------:R-:W-:Y:S01]  /*36b0*/  FMUL R3, R2, R49 ;  /* 0x0000003102037220 */ /* 0x000fe20000400000 */
[----:B------:R-:W-:-:S03]  /*36c0*/  LEA R2, P4, R20, R70, 0x1 ;  /* 0x0000004614027211 */ /* 0x000fc600078808ff */
[----:B------:R-:W-:-:S05]  /*36d0*/  FFMA R3, R40, R48, R3 ;  /* 0x0000003028037223 */ /* 0x000fca0000000003 */
[----:B------:R-:W-:Y:S01]  /*36e0*/  F2FP.BF16.F32.PACK_AB R12, RZ, R3 ;  /* 0x00000003ff0c723e */ /* 0x000fe200000010ff */
[----:B------:R-:W-:-:S03]  /*36f0*/  IMAD.IADD R3, R61, 0x1, R21 ;  /* 0x000000013d037824 */ /* 0x000fc600078e0215 */
[----:B------:R-:W-:Y:S01]  /*3700*/  PRMT R13, R12, 0x7610, R13 ;  /* 0x000076100c0d7816 */ /* 0x000fe2000000000d */
[----:B------:R-:W-:Y:S01]  /*3710*/  IMAD.SHL.U32 R12, R68, 0x8, RZ ;  /* 0x00000008440c7824 */ /* 0x000fe200078e00ff */
[----:B------:R-:W-:-:S03]  /*3720*/  LEA.HI.X R3, R20, R71, R3, 0x1, P4 ;  /* 0x0000004714037211 */ /* 0x000fc600020f0c03 */
[----:B------:R0:W-:Y:S02]  /*3730*/  @P2 STG.E.U16 desc[UR52][R4.64], R13 ;  /* 0x0000000d04002986 */ /* 0x0001e4000c101534 */
[----:B0-----:R-:W-:Y:S01]  /*3740*/  SHF.L.U64.HI R13, R68, 0x3, R69 ;  /* 0x00000003440d7819 */ /* 0x001fe20000010245 */
[----:B------:R-:W-:Y:S06]  /*3750*/  @!P3 BRA `(.L_x_39) ;  /* 0x000000000004b947 */ /* 0x000fec0003800000 */
[----:B------:R0:W5:Y:S02]  /*3760*/  LDG.E.LTC128B.U16 R7, desc[UR52][R2.64+0x2] ;  /* 0x0000023402077981 */ /* 0x000164000c1e1520 */
.L_x_39:
[----:B------:R-:W-:Y:S05]  /*3770*/  BSYNC B1 ;  /* 0x0000000000017941 */ /* 0x000fea0003800000 */
.L_x_38:
[----:B-----5:R-:W-:Y:S01]  /*3780*/  IMAD.U32 R18, R7, 0x10000, RZ ;  /* 0x0001000007127824 */ /* 0x020fe200078e00ff */
[----:B------:R-:W-:Y:S01]  /*3790*/  ISETP.GT.AND P0, PT, R0, 0x8, P0 ;  /* 0x000000080000780c */ /* 0x000fe20000704270 */
[----:B------:R-:W-:-:S04]  /*37a0*/  IMAD.WIDE.U32 R58, R58, R68, R12 ;  /* 0x000000443a3a7225 */ /* 0x000fc800078e000c */
[----:B------:R-:W-:Y:S01]  /*37b0*/  FMUL R18, R18, R49 ;  /* 0x0000003112127220 */ /* 0x000fe20000400000 */
[----:B------:R-:W-:Y:S01]  /*37c0*/  IMAD.IADD R63, R63, 0x1, R59 ;  /* 0x000000013f3f7824 */ /* 0x000fe200078e023b */
[----:B------:R-:W-:Y:S02]  /*37d0*/  IADD3 R10, P2, R10, R58, RZ ;  /* 0x0000003a0a0a7210 */ /* 0x000fe40007f5e0ff */
[----:B------:R-:W-:-:S03]  /*37e0*/  FFMA R18, R41, R48, R18 ;  /* 0x0000003029127223 */ /* 0x000fc60000000012 */
[----:B------:R-:W-:Y:S02]  /*37f0*/  IMAD.X R11, R63, 0x1, R11, P2 ;  /* 0x000000013f0b7824 */ /* 0x000fe400010e060b */
[----:B------:R-:W-:Y:S02]  /*3800*/  F2FP.BF16.F32.PACK_AB R18, RZ, R18 ;  /* 0x00000012ff12723e */ /* 0x000fe400000010ff */
[----:B------:R-:W-:Y:S02]  /*3810*/  LEA R12, P2, R10, R70, 0x1 ;  /* 0x000000460a0c7211 */ /* 0x000fe400078408ff */
[----:B------:R-:W-:Y:S02]  /*3820*/  PRMT R20, R18, 0x7610, R20 ;  /* 0x0000761012147816 */ /* 0x000fe40000000014 */
[----:B------:R-:W-:Y:S02]  /*3830*/  PRMT R18, R7, 0x7610, R18 ;  /* 0x0000761007127816 */ /* 0x000fe40000000012 */
[----:B------:R-:W-:Y:S01]  /*3840*/  LEA.HI.X R13, R10, R71, R11, 0x1, P2 ;  /* 0x000000470a0d7211 */ /* 0x000fe200010f0c0b */
[----:B------:R1:W-:Y:S04]  /*3850*/  @P3 STG.E.U16 desc[UR52][R4.64+0x2], R20 ;  /* 0x0000021404003986 */ /* 0x0003e8000c101534 */
[----:B------:R-:W2:Y:S01]  /*3860*/  @P0 LDG.E.LTC128B.U16 R18, desc[UR52][R12.64] ;  /* 0x000000340c120981 */ /* 0x000ea2000c1e1520 */
[----:B------:R-:W-:Y:S01]  /*3870*/  IADD3 R14, P2, P3, R8, R58, R14 ;  /* 0x0000003a080e7210 */ /* 0x000fe20007b5e00e */
[----:B------:R-:W-:Y:S01]  /*3880*/  BSSY B1, `(.L_x_40) ;  /* 0x0000011000017945 */ /* 0x000fe20003800000 */
[----:B------:R-:W-:-:S02]  /*3890*/  SHF.L.U64.HI R11, R64, 0x4, R65 ;  /* 0x00000004400b7819 */ /* 0x000fc40000010241 */
[----:B------:R-:W-:Y:S02]  /*38a0*/  IADD3.X R15, R9, R63, R15, P2, P3 ;  /* 0x0000003f090f7210 */ /* 0x000fe400017e640f */
[----:B------:R-:W-:Y:S02]  /*38b0*/  LEA R10, P2, R64, R4, 0x4 ;  /* 0x00000004400a7211 */ /* 0x000fe400078420ff */
[----:B------:R-:W-:Y:S01]  /*38c0*/  ISETP.GT.AND P1, PT, R0, 0x8, P1 ;  /* 0x000000080000780c */ /* 0x000fe20000f24270 */
[----:B------:R-:W-:-:S04]  /*38d0*/  IMAD.WIDE.U32 R14, R19, R66, R14 ;  /* 0x00000042130e7225 */ /* 0x000fc800078e000e */
[----:B------:R-:W-:Y:S02]  /*38e0*/  IMAD.X R11, R11, 0x1, R5, P2 ;  /* 0x000000010b0b7824 */ /* 0x000fe400010e0605 */
[----:B------:R-:W-:Y:S02]  /*38f0*/  IMAD.IADD R9, R61, 0x1, R15 ;  /* 0x000000013d097824 */ /* 0x000fe400078e020f */
[----:B--2---:R-:W-:-:S04]  /*3900*/  IMAD.U32 R8, R18, 0x10000, RZ ;  /* 0x0001000012087824 */ /* 0x004fc800078e00ff */
[----:B------:R-:W-:Y:S01]  /*3910*/  FMUL R7, R8, R49 ;  /* 0x0000003108077220 */ /* 0x000fe20000400000 */
[----:B------:R-:W-:-:S03]  /*3920*/  LEA R8, P3, R14, R70, 0x1 ;  /* 0x000000460e087211 */ /* 0x000fc600078608ff */
[----:B------:R-:W-:Y:S01]  /*3930*/  FFMA R7, R42, R48, R7 ;  /* 0x000000302a077223 */ /* 0x000fe20000000007 */
[----:B------:R-:W-:-:S04]  /*3940*/  LEA.HI.X R9, R14, R71, R9, 0x1, P3 ;  /* 0x000000470e097211 */ /* 0x000fc800018f0c09 */
[----:B------:R-:W-:-:S05]  /*3950*/  F2FP.BF16.F32.PACK_AB R7, RZ, R7 ;  /* 0x00000007ff07723e */ /* 0x000fca00000010ff */
[----:B------:R1:W-:Y:S01]  /*3960*/  @P0 STG.E.U16 desc[UR52][R10.64], R7 ;  /* 0x000000070a000986 */ /* 0x0003e2000c101534 */
[----:B------:R-:W-:Y:S05]  /*3970*/  @!P1 BRA `(.L_x_41) ;  /* 0x0000000000049947 */ /* 0x000fea0003800000 */
[----:B------:R2:W5:Y:S02]  /*3980*/  LDG.E.LTC128B.U16 R18, desc[UR52][R8.64+0x2] ;  /* 0x0000023408127981 */ /* 0x000564000c1e1520 */
.L_x_41:
[----:B------:R-:W-:Y:S05]  /*3990*/  BSYNC B1 ;  /* 0x0000000000017941 */ /* 0x000fea0003800000 */
.L_x_40:
[----:B-----5:R-:W-:Y:S01]  /*39a0*/  IMAD.U32 R12, R18, 0x10000, RZ ;  /* 0x00010000120c7824 */ /* 0x020fe200078e00ff */
[----:B------:R-:W-:Y:S01]  /*39b0*/  ISETP.GT.AND P0, PT, R6, 0x8, PT ;  /* 0x000000080600780c */ /* 0x000fe20003f04270 */
[----:B------:R-:W-:Y:S02]  /*39c0*/  BSSY B1, `(.L_x_42) ;  /* 0x0000008000017945 */ /* 0x000fe40003800000 */
[----:B------:R-:W-:Y:S01]  /*39d0*/  FMUL R12, R12, R49 ;  /* 0x000000310c0c7220 */ /* 0x000fe20000400000 */
[----:B------:R-:W-:-:S03]  /*39e0*/  ISETP.GT.AND P2, PT, R0, RZ, P0 ;  /* 0x000000ff0000720c */ /* 0x000fc60000744270 */
[----:B------:R-:W-:-:S05]  /*39f0*/  FFMA R12, R43, R48, R12 ;  /* 0x000000302b0c7223 */ /* 0x000fca000000000c */
[----:B------:R-:W-:-:S05]  /*3a00*/  F2FP.BF16.F32.PACK_AB R12, RZ, R12 ;  /* 0x0000000cff0c723e */ /* 0x000fca00000010ff */
[----:B------:R3:W-:Y:S01]  /*3a10*/  @P1 STG.E.U16 desc[UR52][R10.64+0x2], R12 ;  /* 0x0000020c0a001986 */ /* 0x0007e2000c101534 */
[----:B------:R-:W-:Y:S05]  /*3a20*/  @!P2 BRA `(.L_x_43) ;  /* 0x000000000004a947 */ /* 0x000fea0003800000 */
[----:B------:R4:W5:Y:S02]  /*3a30*/  LDG.E.LTC128B.U16 R18, desc[UR52][R2.64+0x10] ;  /* 0x0000103402127981 */ /* 0x000964000c1e1520 */
.L_x_43:
[----:B------:R-:W-:Y:S05]  /*3a40*/  BSYNC B1 ;  /* 0x0000000000017941 */ /* 0x000fea0003800000 */
.L_x_42:
[----:B---3-5:R-:W-:Y:S01]  /*3a50*/  IMAD.U32 R12, R18, 0x10000, RZ ;  /* 0x00010000120c7824 */ /* 0x028fe200078e00ff */
[----:B------:R-:W-:Y:S01]  /*3a60*/  ISETP.GT.AND P1, PT, R6, 0x9, PT ;  /* 0x000000090600780c */ /* 0x000fe20003f24270 */
[----:B------:R-:W-:Y:S02]  /*3a70*/  BSSY B1, `(.L_x_44) ;  /* 0x0000008000017945 */ /* 0x000fe40003800000 */
[----:B-1----:R-:W-:Y:S01]  /*3a80*/  FMUL R7, R12, R49 ;  /* 0x000000310c077220 */ /* 0x002fe20000400000 */
[----:B------:R-:W-:-:S03]  /*3a90*/  ISETP.GT.AND P3, PT, R0, RZ, P1 ;  /* 0x000000ff0000720c */ /* 0x000fc60000f64270 */
[----:B------:R-:W-:-:S05]  /*3aa0*/  FFMA R7, R44, R48, R7 ;  /* 0x000000302c077223 */ /* 0x000fca0000000007 */
[----:B------:R-:W-:-:S05]  /*3ab0*/  F2FP.BF16.F32.PACK_AB R7, RZ, R7 ;  /* 0x00000007ff07723e */ /* 0x000fca00000010ff */
[----:B------:R1:W-:Y:S01]  /*3ac0*/  @P2 STG.E.U16 desc[UR52][R4.64+0x10], R7 ;  /* 0x0000100704002986 */ /* 0x0003e2000c101534 */
[----:B------:R-:W-:Y:S05]  /*3ad0*/  @!P3 BRA `(.L_x_45) ;  /* 0x000000000004b947 */ /* 0x000fea0003800000 */
[----:B------:R3:W5:Y:S02]  /*3ae0*/  LDG.E.LTC128B.U16 R18, desc[UR52][R2.64+0x12] ;  /* 0x0000123402127981 */ /* 0x000764000c1e1520 */
.L_x_45:
[----:B------:R-:W-:Y:S05]  /*3af0*/  BSYNC B1 ;  /* 0x0000000000017941 */ /* 0x000fea0003800000 */
.L_x_44:
[----:B-----5:R-:W-:Y:S01]  /*3b00*/  IMAD.U32 R12, R18, 0x10000, RZ ;  /* 0x00010000120c7824 */ /* 0x020fe200078e00ff */
[----:B------:R-:W-:Y:S01]  /*3b10*/  ISETP.GT.AND P0, PT, R0, 0x8, P0 ;  /* 0x000000080000780c */ /* 0x000fe20000704270 */
[----:B------:R-:W-:Y:S02]  /*3b20*/  BSSY B1, `(.L_x_46) ;  /* 0x0000007000017945 */ /* 0x000fe40003800000 */
[----:B------:R-:W-:-:S04]  /*3b30*/  FMUL R12, R12, R49 ;  /* 0x000000310c0c7220 */ /* 0x000fc80000400000 */
[----:B------:R-:W-:-:S05]  /*3b40*/  FFMA R12, R45, R48, R12 ;  /* 0x000000302d0c7223 */ /* 0x000fca000000000c */
[----:B------:R-:W-:-:S05]  /*3b50*/  F2FP.BF16.F32.PACK_AB R12, RZ, R12 ;  /* 0x0000000cff0c723e */ /* 0x000fca00000010ff */
[----:B------:R0:W-:Y:S01]  /*3b60*/  @P3 STG.E.U16 desc[UR52][R4.64+0x12], R12 ;  /* 0x0000120c04003986 */ /* 0x0001e2000c101534 */
[----:B------:R-:W-:Y:S05]  /*3b70*/  @!P0 BRA `(.L_x_47) ;  /* 0x0000000000048947 */ /* 0x000fea0003800000 */
[----:B------:R0:W5:Y:S02]  /*3b80*/  LDG.E.LTC128B.U16 R18, desc[UR52][R8.64+0x10] ;  /* 0x0000103408127981 */ /* 0x000164000c1e1520 */
.L_x_47:
[----:B------:R-:W-:Y:S05]  /*3b90*/  BSYNC B1 ;  /* 0x0000000000017941 */ /* 0x000fea0003800000 */
.L_x_46:
[----:B0----5:R-:W-:Y:S01]  /*3ba0*/  IMAD.U32 R12, R18, 0x10000, RZ ;  /* 0x00010000120c7824 */ /* 0x021fe200078e00ff */
[----:B------:R-:W-:Y:S01]  /*3bb0*/  ISETP.GT.AND P1, PT, R0, 0x8, P1 ;  /* 0x000000080000780c */ /* 0x000fe20000f24270 */
[----:B------:R-:W-:Y:S02]  /*3bc0*/  BSSY B1, `(.L_x_48) ;  /* 0x0000007000017945 */ /* 0x000fe40003800000 */
[----:B-1----:R-:W-:-:S04]  /*3bd0*/  FMUL R7, R12, R49 ;  /* 0x000000310c077220 */ /* 0x002fc80000400000 */
[----:B------:R-:W-:-:S05]  /*3be0*/  FFMA R7, R46, R48, R7 ;  /* 0x000000302e077223 */ /* 0x000fca0000000007 */
[----:B------:R-:W-:-:S05]  /*3bf0*/  F2FP.BF16.F32.PACK_AB R7, RZ, R7 ;  /* 0x00000007ff07723e */ /* 0x000fca00000010ff */
[----:B------:R0:W-:Y:S01]  /*3c00*/  @P0 STG.E.U16 desc[UR52][R10.64+0x10], R7 ;  /* 0x000010070a000986 */ /* 0x0001e2000c101534 */
[----:B------:R-:W-:Y:S05]  /*3c10*/  @!P1 BRA `(.L_x_49) ;  /* 0x0000000000049947 */ /* 0x000fea0003800000 */
[----:B------:R1:W5:Y:S02]  /*3c20*/  LDG.E.LTC128B.U16 R18, desc[UR52][R8.64+0x12] ;  /* 0x0000123408127981 */ /* 0x000364000c1e1520 */
.L_x_49:
[----:B------:R-:W-:Y:S05]  /*3c30*/  BSYNC B1 ;  /* 0x0000000000017941 */ /* 0x000fea0003800000 */
.L_x_48:
        /* <DEDUP_REMOVED lines=10> */
.L_x_51:
[----:B------:R-:W-:Y:S05]  /*3ce0*/  BSYNC B1 ;  /* 0x0000000000017941 */ /* 0x000fea0003800000 */
.L_x_50:
[----:B0----5:R-:W-:Y:S01]  /*3cf0*/  IMAD.U32 R12, R18, 0x10000, RZ ;  /* 0x00010000120c7824 */ /* 0x021fe200078e00ff */
        /* <DEDUP_REMOVED lines=9> */
.L_x_53:
[----:B------:R-:W-:Y:S05]  /*3d90*/  BSYNC B1 ;  /* 0x0000000000017941 */ /* 0x000fea0003800000 */
.L_x_52:
        /* <DEDUP_REMOVED lines=9> */
.L_x_55:
[----:B------:R-:W-:Y:S05]  /*3e30*/  BSYNC B1 ;  /* 0x0000000000017941 */ /* 0x000fea0003800000 */
.L_x_54:
[----:B0----5:R-:W-:Y:S01]  /*3e40*/  IMAD.U32 R12, R18, 0x10000, RZ ;  /* 0x00010000120c7824 */ /* 0x021fe200078e00ff */
        /* <DEDUP_REMOVED lines=8> */
.L_x_57:
[----:B------:R-:W-:Y:S05]  /*3ed0*/  BSYNC B1 ;  /* 0x0000000000017941 */ /* 0x000fea0003800000 */
.L_x_56:
        /* <DEDUP_REMOVED lines=10> */
.L_x_59:
[----:B------:R-:W-:Y:S05]  /*3f80*/  BSYNC B1 ;  /* 0x0000000000017941 */ /* 0x000fea0003800000 */
.L_x_58:
        /* <DEDUP_REMOVED lines=10> */
.L_x_61:
[----:B------:R-:W-:Y:S05]  /*4030*/  BSYNC B1 ;  /* 0x0000000000017941 */ /* 0x000fea0003800000 */
.L_x_60:
        /* <DEDUP_REMOVED lines=9> */
.L_x_63:
[----:B------:R-:W-:Y:S05]  /*40d0*/  BSYNC B1 ;  /* 0x0000000000017941 */ /* 0x000fea0003800000 */
.L_x_62:
        /* <DEDUP_REMOVED lines=9> */
.L_x_65:
[----:B------:R-:W-:Y:S05]  /*4170*/  BSYNC B1 ;  /* 0x0000000000017941 */ /* 0x000fea0003800000 */
.L_x_64:
        /* <DEDUP_REMOVED lines=10> */
.L_x_67:
[----:B------:R-:W-:Y:S05]  /*4220*/  BSYNC B1 ;  /* 0x0000000000017941 */ /* 0x000fea0003800000 */
.L_x_66:
        /* <DEDUP_REMOVED lines=10> */
.L_x_69:
[----:B------:R-:W-:Y:S05]  /*42d0*/  BSYNC B1 ;  /* 0x0000000000017941 */ /* 0x000fea0003800000 */
.L_x_68:
        /* <DEDUP_REMOVED lines=9> */
.L_x_71:
[----:B------:R-:W-:Y:S05]  /*4370*/  BSYNC B1 ;  /* 0x0000000000017941 */ /* 0x000fea0003800000 */
.L_x_70:
        /* <DEDUP_REMOVED lines=9> */
.L_x_73:
[----:B------:R-:W-:Y:S05]  /*4410*/  BSYNC B1 ;  /* 0x0000000000017941 */ /* 0x000fea0003800000 */
.L_x_72:
        /* <DEDUP_REMOVED lines=10> */
.L_x_75:
[----:B------:R-:W-:Y:S05]  /*44c0*/  BSYNC B1 ;  /* 0x0000000000017941 */ /* 0x000fea0003800000 */
.L_x_74:
        /* <DEDUP_REMOVED lines=10> */
.L_x_77:
[----:B------:R-:W-:Y:S05]  /*4570*/  BSYNC B1 ;  /* 0x0000000000017941 */ /* 0x000fea0003800000 */
.L_x_76:
[----:B0--345:R-:W-:Y:S01]  /*4580*/  IMAD.U32 R2, R18, 0x10000, RZ ;  /* 0x0001000012027824 */ /* 0x039fe200078e00ff */
        /* <DEDUP_REMOVED lines=8> */
.L_x_79:
[----:B------:R-:W-:Y:S05]  /*4610*/  BSYNC B1 ;  /* 0x0000000000017941 */ /* 0x000fea0003800000 */
.L_x_78:
[----:B0----5:R-:W-:Y:S01]  /*4620*/  IMAD.U32 R2, R18, 0x10000, RZ ;  /* 0x0001000012027824 */ /* 0x021fe200078e00ff */
[----:B------:R-:W-:Y:S01]  /*4630*/  ISETP.GT.AND P1, PT, R0, 0x8, P1 ;  /* 0x000000080000780c */ /* 0x000fe20000f24270 */
[----:B------:R-:W-:Y:S02]  /*4640*/  BSSY B1, `(.L_x_80) ;  /* 0x000000a000017945 */ /* 0x000fe40003800000 */
[----:B------:R-:W-:Y:S01]  /*4650*/  FMUL R3, R2, R49 ;  /* 0x0000003102037220 */ /* 0x000fe20000400000 */
[----:B------:R-:W-:-:S03]  /*4660*/  @P0 IMAD.MOV.U32 R2, RZ, RZ, R10 ;  /* 0x000000ffff020224 */ /* 0x000fc600078e000a */
[----:B------:R-:W-:-:S05]  /*4670*/  FFMA R3, R30, R48, R3 ;  /* 0x000000301e037223 */ /* 0x000fca0000000003 */
[----:B------:R-:W-:-:S04]  /*4680*/  F2FP.BF16.F32.PACK_AB R3, RZ, R3 ;  /* 0x00000003ff03723e */ /* 0x000fc800000010ff */
[----:B------:R-:W-:Y:S01]  /*4690*/  PRMT R4, R3, 0x7610, R4 ;  /* 0x0000761003047816 */ /* 0x000fe20000000004 */
[----:B------:R-:W-:-:S05]  /*46a0*/  @P0 IMAD.MOV.U32 R3, RZ, RZ, R11 ;  /* 0x000000ffff030224 */ /* 0x000fca00078e000b */
[----:B------:R0:W-:Y:S01]  /*46b0*/  @P0 STG.E.U16 desc[UR52][R2.64+0x50], R4 ;  /* 0x0000500402000986 */ /* 0x0001e2000c101534 */
[----:B------:R-:W-:Y:S05]  /*46c0*/  @!P1 BRA `(.L_x_81) ;  /* 0x0000000000049947 */ /* 0x000fea0003800000 */
[----:B------:R4:W5:Y:S02]  /*46d0*/  LDG.E.LTC128B.U16 R18, desc[UR52][R8.64+0x52] ;  /* 0x0000523408127981 */ /* 0x000964000c1e1520 */
.L_x_81:
[----:B------:R-:W-:Y:S05]  /*46e0*/  BSYNC B1 ;  /* 0x0000000000017941 */ /* 0x000fea0003800000 */
.L_x_80:
[----:B------:R-:W-:Y:S05]  /*46f0*/  @!P1 BRA `(.L_x_82) ;  /* 0x0000000400e09947 */ /* 0x000fea0003800000 */
[----:B-----5:R-:W-:-:S04]  /*4700*/  IMAD.U32 R18, R18, 0x10000, RZ ;  /* 0x0001000012127824 */ /* 0x020fc800078e00ff */
[----:B------:R-:W-:-:S04]  /*4710*/  FMUL R18, R18, R49 ;  /* 0x0000003112127220 */ /* 0x000fc80000400000 */
[----:B------:R-:W-:-:S05]  /*4720*/  FFMA R18, R31, R48, R18 ;  /* 0x000000301f127223 */ /* 0x000fca0000000012 */
[----:B------:R-:W-:-:S05]  /*4730*/  F2FP.BF16.F32.PACK_AB R18, RZ, R18 ;  /* 0x00000012ff12723e */ /* 0x000fca00000010ff */
[----:B------:R0:W-:Y:S01]  /*4740*/  STG.E.U16 desc[UR52][R10.64+0x52], R18 ;  /* 0x000052120a007986 */ /* 0x0001e2000c101534 */
[----:B------:R-:W-:Y:S05]  /*4750*/  BRA `(.L_x_82) ;  /* 0x0000000400c87947 */ /* 0x000fea0003800000 */
.L_x_37:
[----:B------:R-:W-:Y:S01]  /*4760*/  ULDC.64 UR4, c[0x0][0x5c0] ;  /* 0x0001700000047ab9 */ /* 0x000fe20000000a00 */
[----:B------:R-:W-:Y:S01]  /*4770*/  ISETP.GT.AND P3, PT, R6, 0x1, PT ;  /* 0x000000010600780c */ /* 0x000fe20003f64270 */
[-C--:B------:R-:W-:Y:S01]  /*4780*/  FMUL R40, R40, R48.reuse ;  /* 0x0000003028287220 */ /* 0x080fe20000400000 */
[----:B------:R-:W-:Y:S01]  /*4790*/  LEA R2, P1, R60, UR4, 0x1 ;  /* 0x000000043c027c11 */ /* 0x000fe2000f8208ff */
[-C--:B------:R-:W-:Y:S01]  /*47a0*/  FMUL R41, R41, R48.reuse ;  /* 0x0000003029297220 */ /* 0x080fe20000400000 */
[----:B------:R-:W-:Y:S01]  /*47b0*/  SHF.L.U64.HI R65, R64, 0x4, R65 ;  /* 0x0000000440417819 */ /* 0x000fe20000010241 */
[-C--:B------:R-:W-:Y:S01]  /*47c0*/  FMUL R42, R42, R48.reuse ;  /* 0x000000302a2a7220 */ /* 0x080fe20000400000 */
[----:B------:R-:W-:Y:S01]  /*47d0*/  LEA.HI.X R3, R60, UR5, R5, 0x1, P1 ;  /* 0x000000053c037c11 */ /* 0x000fe200088f0c05 */
[-C--:B------:R-:W-:Y:S01]  /*47e0*/  FMUL R43, R43, R48.reuse ;  /* 0x000000302b2b7220 */ /* 0x080fe20000400000 */
[----:B------:R-:W-:Y:S01]  /*47f0*/  ISETP.GT.AND P1, PT, R0, RZ, P3 ;  /* 0x000000ff0000720c */ /* 0x000fe20001f24270 */
[----:B------:R-:W-:Y:S01]  /*4800*/  FMUL R44, R44, R48 ;  /* 0x000000302c2c7220 */ /* 0x000fe20000400000 */
[----:B------:R-:W-:Y:S01]  /*4810*/  F2FP.BF16.F32.PACK_AB R40, RZ, R40 ;  /* 0x00000028ff28723e */ /* 0x000fe200000010ff */
[-C--:B------:R-:W-:Y:S01]  /*4820*/  FMUL R45, R45, R48.reuse ;  /* 0x000000302d2d7220 */ /* 0x080fe20000400000 */
[----:B------:R-:W-:Y:S01]  /*4830*/  F2FP.BF16.F32.PACK_AB R41, RZ, R41 ;  /* 0x00000029ff29723e */ /* 0x000fe200000010ff */
[----:B------:R-:W-:Y:S01]  /*4840*/  FMUL R46, R46, R48 ;  /* 0x000000302e2e7220 */ /* 0x000fe20000400000 */
[----:B------:R-:W-:Y:S01]  /*4850*/  LEA R4, P4, R64, R2, 0x4 ;  /* 0x0000000240047211 */ /* 0x000fe200078820ff */
[----:B------:R-:W-:Y:S01]  /*4860*/  @P2 STG.E.U16 desc[UR52][R2.64], R40 ;  /* 0x0000002802002986 */ /* 0x000fe2000c101534 */
[----:B------:R-:W-:Y:S01]  /*4870*/  ISETP.GT.AND P2, PT, R6, 0x8, PT ;  /* 0x000000080600780c */ /* 0x000fe20003f44270 */
[-C--:B------:R-:W-:Y:S01]  /*4880*/  FMUL R47, R47, R48.reuse ;  /* 0x000000302f2f7220 */ /* 0x080fe20000400000 */
[C---:B------:R-:W-:Y:S01]  /*4890*/  ISETP.GT.AND P3, PT, R0.reuse, 0x8, P3 ;  /* 0x000000080000780c */ /* 0x040fe20001f64270 */
[----:B------:R-:W-:Y:S01]  /*48a0*/  IMAD.X R5, R65, 0x1, R3, P4 ;  /* 0x0000000141057824 */ /* 0x000fe200020e0603 */
[C---:B------:R-:W-:Y:S01]  /*48b0*/  ISETP.GT.AND P5, PT, R0.reuse, RZ, P2 ;  /* 0x000000ff0000720c */ /* 0x040fe200017a4270 */
[----:B------:R-:W-:Y:S01]  /*48c0*/  @P1 STG.E.U16 desc[UR52][R2.64+0x2], R41 ;  /* 0x0000022902001986 */ /* 0x000fe2000c101534 */
[----:B------:R-:W-:Y:S01]  /*48d0*/  ISETP.GT.AND P1, PT, R0, 0x8, P0 ;  /* 0x000000080000780c */ /* 0x000fe20000724270 */
[-C--:B------:R-:W-:Y:S01]  /*48e0*/  FMUL R32, R32, R48.reuse ;  /* 0x0000003020207220 */ /* 0x080fe20000400000 */
[----:B------:R-:W-:Y:S01]  /*48f0*/  ISETP.GT.AND P0, PT, R6, 0x9, PT ;  /* 0x000000090600780c */ /* 0x000fe20003f04270 */
[----:B------:R-:W-:Y:S01]  /*4900*/  FMUL R33, R33, R48 ;  /* 0x0000003021217220 */ /* 0x000fe20000400000 */
[----:B------:R-:W-:Y:S01]  /*4910*/  F2FP.BF16.F32.PACK_AB R42, RZ, R42 ;  /* 0x0000002aff2a723e */ /* 0x000fe200000010ff */
[-C--:B------:R-:W-:Y:S01]  /*4920*/  FMUL R34, R34, R48.reuse ;  /* 0x0000003022227220 */ /* 0x080fe20000400000 */
[----:B------:R-:W-:Y:S01]  /*4930*/  ISETP.GT.AND P4, PT, R0, RZ, P0 ;  /* 0x000000ff0000720c */ /* 0x000fe20000784270 */
[-C--:B------:R-:W-:Y:S01]  /*4940*/  FMUL R35, R35, R48.reuse ;  /* 0x0000003023237220 */ /* 0x080fe20000400000 */
[----:B------:R-:W-:Y:S01]  /*4950*/  F2FP.BF16.F32.PACK_AB R43, RZ, R43 ;  /* 0x0000002bff2b723e */ /* 0x000fe200000010ff */
[----:B------:R-:W-:Y:S01]  /*4960*/  FMUL R36, R36, R48 ;  /* 0x0000003024247220 */ /* 0x000fe20000400000 */
[----:B------:R-:W-:Y:S01]  /*4970*/  F2FP.BF16.F32.PACK_AB R44, RZ, R44 ;  /* 0x0000002cff2c723e */ /* 0x000fe200000010ff */
[-C--:B------:R-:W-:Y:S01]  /*4980*/  FMUL R37, R37, R48.reuse ;  /* 0x0000003025257220 */ /* 0x080fe20000400000 */
[----:B------:R-:W-:Y:S01]  /*4990*/  F2FP.BF16.F32.PACK_AB R45, RZ, R45 ;  /* 0x0000002dff2d723e */ /* 0x000fe200000010ff */
[----:B------:R-:W-:Y:S01]  /*49a0*/  @P1 STG.E.U16 desc[UR52][R4.64], R42 ;  /* 0x0000002a04001986 */ /* 0x000fe2000c101534 */
[----:B------:R-:W-:Y:S01]  /*49b0*/  ISETP.GT.AND P1, PT, R0, 0x8, P2 ;  /* 0x000000080000780c */ /* 0x000fe20001724270 */
[-C--:B------:R-:W-:Y:S01]  /*49c0*/  FMUL R38, R38, R48.reuse ;  /* 0x0000003026267220 */ /* 0x080fe20000400000 */
[----:B------:R-:W-:Y:S01]  /*49d0*/  ISETP.GT.AND P2, PT, R6, 0x10, PT ;  /* 0x000000100600780c */ /* 0x000fe20003f44270 */
[----:B------:R-:W-:Y:S01]  /*49e0*/  @P3 STG.E.U16 desc[UR52][R4.64+0x2], R43 ;  /* 0x0000022b04003986 */ /* 0x000fe2000c101534 */
[----:B------:R-:W-:Y:S01]  /*49f0*/  ISETP.GT.AND P3, PT, R0, 0x8, P0 ;  /* 0x000000080000780c */ /* 0x000fe20000764270 */
[-C--:B------:R-:W-:Y:S01]  /*4a00*/  FMUL R39, R39, R48.reuse ;  /* 0x0000003027277220 */ /* 0x080fe20000400000 */
[----:B------:R-:W-:Y:S01]  /*4a10*/  ISETP.GT.AND P0, PT, R6, 0x11, PT ;  /* 0x000000110600780c */ /* 0x000fe20003f04270 */
[----:B------:R-:W-:Y:S01]  /*4a20*/  @P5 STG.E.U16 desc[UR52][R2.64+0x10], R44 ;  /* 0x0000102c02005986 */ /* 0x000fe2000c101534 */
[----:B------:R-:W-:Y:S01]  /*4a30*/  ISETP.GT.AND P5, PT, R0, RZ, P2 ;  /* 0x000000ff0000720c */ /* 0x000fe200017a4270 */
[----:B------:R-:W-:Y:S01]  /*4a40*/  FMUL R24, R24, R48 ;  /* 0x0000003018187220 */ /* 0x000fe20000400000 */
[----:B------:R-:W-:Y:S01]  /*4a50*/  F2FP.BF16.F32.PACK_AB R46, RZ, R46 ;  /* 0x0000002eff2e723e */ /* 0x000fe200000010ff */
[----:B------:R-:W-:Y:S01]  /*4a60*/  @P4 STG.E.U16 desc[UR52][R2.64+0x12], R45 ;  /* 0x0000122d02004986 */ /* 0x000fe2000c101534 */
[----:B------:R-:W-:Y:S01]  /*4a70*/  ISETP.GT.AND P4, PT, R0, RZ, P0 ;  /* 0x000000ff0000720c */ /* 0x000fe20000784270 */
[----:B------:R-:W-:Y:S01]  /*4a80*/  FMUL R25, R25, R48 ;  /* 0x0000003019197220 */ /* 0x000fe20000400000 */
[----:B------:R-:W-:Y:S01]  /*4a90*/  F2FP.BF16.F32.PACK_AB R47, RZ, R47 ;  /* 0x0000002fff2f723e */ /* 0x000fe200000010ff */
[----:B------:R-:W-:Y:S01]  /*4aa0*/  @P1 STG.E.U16 desc[UR52][R4.64+0x10], R46 ;  /* 0x0000102e04001986 */ /* 0x000fe2000c101534 */
[----:B------:R-:W-:Y:S01]  /*4ab0*/  F2FP.BF16.F32.PACK_AB R32, RZ, R32 ;  /* 0x00000020ff20723e */ /* 0x000fe200000010ff */
[-C--:B------:R-:W-:Y:S01]  /*4ac0*/  FMUL R26, R26, R48.reuse ;  /* 0x000000301a1a7220 */ /* 0x080fe20000400000 */
[----:B------:R-:W-:Y:S01]  /*4ad0*/  F2FP.BF16.F32.PACK_AB R33, RZ, R33 ;  /* 0x00000021ff21723e */ /* 0x000fe200000010ff */
[----:B------:R-:W-:Y:S01]  /*4ae0*/  @P3 STG.E.U16 desc[UR52][R4.64+0x12], R47 ;  /* 0x0000122f04003986 */ /* 0x000fe2000c101534 */
[C---:B------:R-:W-:Y:S01]  /*4af0*/  ISETP.GT.AND P2, PT, R0.reuse, 0x8, P2 ;  /* 0x000000080000780c */ /* 0x040fe20001744270 */
[-C--:B------:R-:W-:Y:S01]  /*4b00*/  FMUL R27, R27, R48.reuse ;  /* 0x000000301b1b7220 */ /* 0x080fe20000400000 */
[----:B------:R-:W-:Y:S01]  /*4b10*/  ISETP.GT.AND P0, PT, R0, 0x8, P0 ;  /* 0x000000080000780c */ /* 0x000fe20000704270 */
[----:B------:R-:W-:Y:S01]  /*4b20*/  @P5 STG.E.U16 desc[UR52][R2.64+0x20], R32 ;  /* 0x0000202002005986 */ /* 0x000fe2000c101534 */
[----:B------:R-:W-:Y:S01]  /*4b30*/  ISETP.GT.AND P5, PT, R6, 0x18, PT ;  /* 0x000000180600780c */ /* 0x000fe20003fa4270 */
[----:B------:R-:W-:Y:S01]  /*4b40*/  FMUL R28, R28, R48 ;  /* 0x000000301c1c7220 */ /* 0x000fe20000400000 */
[----:B------:R-:W-:Y:S01]  /*4b50*/  F2FP.BF16.F32.PACK_AB R34, RZ, R34 ;  /* 0x00000022ff22723e */ /* 0x000fe200000010ff */
[----:B------:R-:W-:Y:S01]  /*4b60*/  @P4 STG.E.U16 desc[UR52][R2.64+0x22], R33 ;  /* 0x0000222102004986 */ /* 0x000fe2000c101534 */
[----:B------:R-:W-:Y:S01]  /*4b70*/  ISETP.GT.AND P4, PT, R6, 0x19, PT ;  /* 0x000000190600780c */ /* 0x000fe20003f84270 */
[-C--:B------:R-:W-:Y:S01]  /*4b80*/  FMUL R29, R29, R48.reuse ;  /* 0x000000301d1d7220 */ /* 0x080fe20000400000 */
[----:B------:R-:W-:Y:S01]  /*4b90*/  ISETP.GT.AND P1, PT, R0, RZ, P5 ;  /* 0x000000ff0000720c */ /* 0x000fe20002f24270 */
[-C--:B------:R-:W-:Y:S01]  /*4ba0*/  FMUL R30, R30, R48.reuse ;  /* 0x000000301e1e7220 */ /* 0x080fe20000400000 */
[----:B------:R-:W-:Y:S01]  /*4bb0*/  ISETP.GT.AND P6, PT, R0, RZ, P4 ;  /* 0x000000ff0000720c */ /* 0x000fe200027c4270 */
[----:B------:R-:W-:Y:S01]  /*4bc0*/  @P2 STG.E.U16 desc[UR52][R4.64+0x20], R34 ;  /* 0x0000202204002986 */ /* 0x000fe2000c101534 */
[----:B------:R-:W-:Y:S01]  /*4bd0*/  F2FP.BF16.F32.PACK_AB R35, RZ, R35 ;  /* 0x00000023ff23723e */ /* 0x000fe200000010ff */
[----:B------:R-:W-:Y:S01]  /*4be0*/  FMUL R31, R31, R48 ;  /* 0x000000301f1f7220 */ /* 0x000fe20000400000 */
[----:B------:R-:W-:-:S02]  /*4bf0*/  F2FP.BF16.F32.PACK_AB R36, RZ, R36 ;  /* 0x00000024ff24723e */ /* 0x000fc400000010ff */
[----:B------:R-:W-:Y:S01]  /*4c00*/  F2FP.BF16.F32.PACK_AB R37, RZ, R37 ;  /* 0x00000025ff25723e */ /* 0x000fe200000010ff */
[----:B------:R-:W-:Y:S01]  /*4c10*/  @P0 STG.E.U16 desc[UR52][R4.64+0x22], R35 ;  /* 0x0000222304000986 */ /* 0x000fe2000c101534 */
[----:B------:R-:W-:Y:S02]  /*4c20*/  ISETP.GT.AND P5, PT, R0, 0x8, P5 ;  /* 0x000000080000780c */ /* 0x000fe40002fa4270 */
[----:B------:R-:W-:Y:S01]  /*4c30*/  ISETP.GT.AND P3, PT, R6, 0x20, PT ;  /* 0x000000200600780c */ /* 0x000fe20003f64270 */
[----:B------:R-:W-:Y:S01]  /*4c40*/  @P1 STG.E.U16 desc[UR52][R2.64+0x30], R36 ;  /* 0x0000302402001986 */ /* 0x000fe2000c101534 */
[C---:B------:R-:W-:Y:S02]  /*4c50*/  ISETP.GT.AND P4, PT, R0.reuse, 0x8, P4 ;  /* 0x000000080000780c */ /* 0x040fe40002784270 */
[----:B------:R-:W-:Y:S01]  /*4c60*/  F2FP.BF16.F32.PACK_AB R38, RZ, R38 ;  /* 0x00000026ff26723e */ /* 0x000fe200000010ff */
[----:B------:R-:W-:Y:S01]  /*4c70*/  @P6 STG.E.U16 desc[UR52][R2.64+0x32], R37 ;  /* 0x0000322502006986 */ /* 0x000fe2000c101534 */
[----:B------:R-:W-:-:S02]  /*4c80*/  ISETP.GT.AND P6, PT, R0, RZ, P3 ;  /* 0x000000ff0000720c */ /* 0x000fc40001fc4270 */
[----:B------:R-:W-:Y:S02]  /*4c90*/  F2FP.BF16.F32.PACK_AB R39, RZ, R39 ;  /* 0x00000027ff27723e */ /* 0x000fe400000010ff */
[C---:B------:R-:W-:Y:S01]  /*4ca0*/  ISETP.GT.AND P2, PT, R6.reuse, 0x21, PT ;  /* 0x000000210600780c */ /* 0x040fe20003f44270 */
[----:B------:R-:W-:Y:S01]  /*4cb0*/  @P5 STG.E.U16 desc[UR52][R4.64+0x30], R38 ;  /* 0x0000302604005986 */ /* 0x000fe2000c101534 */
[----:B------:R-:W-:Y:S02]  /*4cc0*/  F2FP.BF16.F32.PACK_AB R24, RZ, R24 ;  /* 0x00000018ff18723e */ /* 0x000fe400000010ff */
[C---:B------:R-:W-:Y:S01]  /*4cd0*/  ISETP.GT.AND P1, PT, R6.reuse, 0x28, PT ;  /* 0x000000280600780c */ /* 0x040fe20003f24270 */
[----:B------:R-:W-:Y:S01]  /*4ce0*/  @P4 STG.E.U16 desc[UR52][R4.64+0x32], R39 ;  /* 0x0000322704004986 */ /* 0x000fe2000c101534 */
[----:B------:R-:W-:Y:S02]  /*4cf0*/  ISETP.GT.AND P0, PT, R6, 0x29, PT ;  /* 0x000000290600780c */ /* 0x000fe40003f04270 */
[C---:B------:R-:W-:Y:S01]  /*4d00*/  ISETP.GT.AND P4, PT, R0.reuse, RZ, P2 ;  /* 0x000000ff0000720c */ /* 0x040fe20001784270 */
[----:B------:R-:W-:Y:S01]  /*4d10*/  @P6 STG.E.U16 desc[UR52][R2.64+0x40], R24 ;  /* 0x0000401802006986 */ /* 0x000fe2000c101534 */
[----:B------:R-:W-:-:S02]  /*4d20*/  ISETP.GT.AND P3, PT, R0, 0x8, P3 ;  /* 0x000000080000780c */ /* 0x000fc40001f64270 */
[C---:B------:R-:W-:Y:S02]  /*4d30*/  ISETP.GT.AND P2, PT, R0.reuse, 0x8, P2 ;  /* 0x000000080000780c */ /* 0x040fe40001744270 */
[C---:B------:R-:W-:Y:S02]  /*4d40*/  ISETP.GT.AND P5, PT, R0.reuse, RZ, P1 ;  /* 0x000000ff0000720c */ /* 0x040fe40000fa4270 */
[C---:B------:R-:W-:Y:S02]  /*4d50*/  ISETP.GT.AND P6, PT, R0.reuse, RZ, P0 ;  /* 0x000000ff0000720c */ /* 0x040fe400007c4270 */
[----:B------:R-:W-:Y:S02]  /*4d60*/  ISETP.GT.AND P1, PT, R0, 0x8, P1 ;  /* 0x000000080000780c */ /* 0x000fe40000f24270 */
[----:B------:R-:W-:Y:S02]  /*4d70*/  F2FP.BF16.F32.PACK_AB R25, RZ, R25 ;  /* 0x00000019ff19723e */ /* 0x000fe400000010ff */
[----:B------:R-:W-:-:S02]  /*4d80*/  F2FP.BF16.F32.PACK_AB R26, RZ, R26 ;  /* 0x0000001aff1a723e */ /* 0x000fc400000010ff */
[----:B------:R-:W-:Y:S01]  /*4d90*/  F2FP.BF16.F32.PACK_AB R27, RZ, R27 ;  /* 0x0000001bff1b723e */ /* 0x000fe200000010ff */
[----:B------:R-:W-:Y:S01]  /*4da0*/  @P4 STG.E.U16 desc[UR52][R2.64+0x42], R25 ;  /* 0x0000421902004986 */ /* 0x000fe2000c101534 */
[----:B------:R-:W-:Y:S02]  /*4db0*/  ISETP.GT.AND P0, PT, R0, 0x8, P0 ;  /* 0x000000080000780c */ /* 0x000fe40000704270 */
[----:B------:R-:W-:Y:S01]  /*4dc0*/  F2FP.BF16.F32.PACK_AB R28, RZ, R28 ;  /* 0x0000001cff1c723e */ /* 0x000fe200000010ff */
[----:B------:R-:W-:Y:S01]  /*4dd0*/  @P3 STG.E.U16 desc[UR52][R4.64+0x40], R26 ;  /* 0x0000401a04003986 */ /* 0x000fe2000c101534 */
[----:B------:R-:W-:Y:S02]  /*4de0*/  F2FP.BF16.F32.PACK_AB R29, RZ, R29 ;  /* 0x0000001dff1d723e */ /* 0x000fe400000010ff */
[----:B------:R-:W-:Y:S01]  /*4df0*/  F2FP.BF16.F32.PACK_AB R30, RZ, R30 ;  /* 0x0000001eff1e723e */ /* 0x000fe200000010ff */
[----:B------:R-:W-:Y:S01]  /*4e00*/  @P2 STG.E.U16 desc[UR52][R4.64+0x42], R27 ;  /* 0x0000421b04002986 */ /* 0x000fe2000c101534 */
[----:B------:R-:W-:-:S03]  /*4e10*/  F2FP.BF16.F32.PACK_AB R31, RZ, R31 ;  /* 0x0000001fff1f723e */ /* 0x000fc600000010ff */
[----:B------:R-:W-:Y:S04]  /*4e20*/  @P5 STG.E.U16 desc[UR52][R2.64+0x50], R28 ;  /* 0x0000501c02005986 */ /* 0x000fe8000c101534 */
[----:B------:R0:W-:Y:S02]  /*4e30*/  @P6 STG.E.U16 desc[UR52][R2.64+0x52], R29 ;  /* 0x0000521d02006986 */ /* 0x0001e4000c101534 */
[----:B0-----:R-:W-:Y:S02]  /*4e40*/  @P1 IMAD.MOV.U32 R2, RZ, RZ, R4 ;  /* 0x000000ffff021224 */ /* 0x001fe400078e0004 */
[----:B------:R-:W-:-:S05]  /*4e50*/  @P1 IMAD.MOV.U32 R3, RZ, RZ, R5 ;  /* 0x000000ffff031224 */ /* 0x000fca00078e0005 */
[----:B------:R0:W-:Y:S04]  /*4e60*/  @P1 STG.E.U16 desc[UR52][R2.64+0x50], R30 ;  /* 0x0000501e02001986 */ /* 0x0001e8000c101534 */
[----:B------:R0:W-:Y:S02]  /*4e70*/  @P0 STG.E.U16 desc[UR52][R4.64+0x52], R31 ;  /* 0x0000521f04000986 */ /* 0x0001e4000c101534 */
.L_x_82:
[----:B------:R-:W-:Y:S05]  /*4e80*/  BSYNC B0 ;  /* 0x0000000000007941 */ /* 0x000fea0003800000 */
.L_x_36:
[----:B0-----:R-:W-:Y:S01]  /*4e90*/  IMAD.U32 R2, RZ, RZ, UR50 ;  /* 0x00000032ff027e24 */ /* 0x001fe2000f8e00ff */
[----:B------:R-:W-:Y:S01]  /*4ea0*/  ULDC.64 UR4, c[0x0][0x650] ;  /* 0x0001940000047ab9 */ /* 0x000fe20000000a00 */
[----:B------:R-:W-:Y:S01]  /*4eb0*/  IMAD.U32 R0, RZ, RZ, UR39 ;  /* 0x00000027ff007e24 */ /* 0x000fe2000f8e00ff */
[----:B------:R0:W-:Y:S01]  /*4ec0*/  SYNCS.ARRIVE.TRANS64.A1T0 RZ, [R56+UR44], RZ ;  /* 0x000000ff38ff79a7 */ /* 0x0001e2000810002c */
[----:B------:R-:W-:Y:S01]  /*4ed0*/  IMAD.U32 R3, RZ, RZ, UR51 ;  /* 0x00000033ff037e24 */ /* 0x000fe2000f8e00ff */
[C---:B------:R-:W-:Y:S01]  /*4ee0*/  LEA R16, P0, R2.reuse, R16, 0x1 ;  /* 0x0000001002107211 */ /* 0x040fe200078008ff */
[----:B-----5:R-:W-:Y:S02]  /*4ef0*/  IMAD.MOV.U32 R18, RZ, RZ, -0x1 ;  /* 0xffffffffff127424 */ /* 0x020fe400078e00ff */
[----:B------:R-:W-:Y:S01]  /*4f00*/  IMAD.MOV.U32 R19, RZ, RZ, -0x1 ;  /* 0xffffffffff137424 */ /* 0x000fe200078e00ff */
[----:B------:R-:W-:Y:S01]  /*4f10*/  LEA.HI.X R17, R2, R17, R0, 0x1, P0 ;  /* 0x0000001102117211 */ /* 0x000fe200000f0c00 */
[----:B------:R-:W-:Y:S01]  /*4f20*/  IMAD.MOV.U32 R2, RZ, RZ, -0x1 ;  /* 0xffffffffff027424 */ /* 0x000fe200078e00ff */
[----:B------:R-:W-:-:S02]  /*4f30*/  ISETP.GE.U32.AND P0, PT, R16, UR4, PT ;  /* 0x0000000410007c0c */ /* 0x000fc4000bf06070 */
[----:B------:R-:W-:Y:S02]  /*4f40*/  PRMT R0, RZ, 0x7610, R0 ;  /* 0x00007610ff007816 */ /* 0x000fe40000000000 */
[----:B------:R-:W-:-:S13]  /*4f50*/  ISETP.GE.U32.AND.EX P0, PT, R17, UR5, PT, P0 ;  /* 0x0000000511007c0c */ /* 0x000fda000bf06100 */
[----:B0-----:R-:W-:Y:S05]  /*4f60*/  @P0 BRA `(.L_x_83) ;  /* 0x00000004008c0947 */ /* 0x001fea0003800000 */
[----:B------:R-:W0:Y:S01]  /*4f70*/  S2UR UR6, SR_CTAID.X ;  /* 0x00000000000679c3 */ /* 0x000e220000002500 */
[----:B------:R-:W-:Y:S01]  /*4f80*/  ULDC.64 UR4, c[0x0][0x628] ;  /* 0x00018a0000047ab9 */ /* 0x000fe20000000a00 */
[----:B------:R-:W-:Y:S01]  /*4f90*/  ULDC UR7, c[0x0][0x150] ;  /* 0x0000540000077ab9 */ /* 0x000fe20000000800 */
[----:B------:R-:W-:Y:S01]  /*4fa0*/  ISETP.NE.U32.AND P0, PT, RZ, UR4, PT ;  /* 0x00000004ff007c0c */ /* 0x000fe2000bf05070 */
[----:B------:R-:W-:Y:S01]  /*4fb0*/  ULDC UR15, c[0x0][0x630] ;  /* 0x00018c00000f7ab9 */ /* 0x000fe20000000800 */
[C---:B------:R-:W-:Y:S01]  /*4fc0*/  R2UR UR16, R16.reuse ;  /* 0x00000000101072ca */ /* 0x040fe200000e0000 */
[----:B------:R-:W-:Y:S01]  /*4fd0*/  ULDC UR18, c[0x0][0x154] ;  /* 0x0000550000127ab9 */ /* 0x000fe20000000800 */
[----:B------:R-:W-:Y:S01]  /*4fe0*/  ISETP.NE.AND.EX P0, PT, RZ, UR5, PT, P0 ;  /* 0x00000005ff007c0c */ /* 0x000fe2000bf05300 */
[----:B------:R-:W1:Y:S01]  /*4ff0*/  S2UR UR20, SR_CTAID.Y ;  /* 0x00000000001479c3 */ /* 0x000e620000002600 */
[----:B------:R-:W-:Y:S02]  /*5000*/  R2UR UR17, R17 ;  /* 0x00000000111172ca */ /* 0x000fe400000e0000 */
[----:B------:R-:W-:-:S02]  /*5010*/  R2UR UR12, R16 ;  /* 0x00000000100c72ca */ /* 0x000fc400000e0000 */
[----:B------:R-:W-:Y:S02]  /*5020*/  R2UR UR13, R17 ;  /* 0x00000000110d72ca */ /* 0x000fe400000e0000 */
[----:B0-----:R-:W-:-:S05]  /*5030*/  I2FP.F32.U32 R0, UR6 ;  /* 0x0000000600007c45 */ /* 0x001fca0008201000 */
[----:B------:R-:W-:-:S04]  /*5040*/  FMUL R0, R0, UR7 ;  /* 0x0000000700007c20 */ /* 0x000fc80008400000 */
[----:B------:R0:W0:Y:S01]  /*5050*/  F2I.U32.TRUNC.NTZ R2, R0 ;  /* 0x0000000000027305 */ /* 0x000022000020f000 */
[----:B-1----:R-:W-:Y:S05]  /*5060*/  @!P0 BRA `(.L_x_84) ;  /* 0x0000000000308947 */ /* 0x002fea0003800000 */
        /* <DEDUP_REMOVED lines=12> */
.L_x_84:
[----:B------:R-:W-:Y:S01]  /*5130*/  USHF.R.U64 UR12, UR12, UR15, UR13 ;  /* 0x0000000f0c0c7299 */ /* 0x000fe2000800120d */
[----:B0-----:R-:W-:Y:S01]  /*5140*/  I2FP.F32.U32 R0, UR20 ;  /* 0x0000001400007c45 */ /* 0x001fe20008201000 */
[----:B------:R-:W-:Y:S02]  /*5150*/  USHF.R.U32.HI UR4, URZ, UR15, UR13 ;  /* 0x0000000f3f047299 */ /* 0x000fe4000801160d */
[----:B------:R-:W-:Y:S02]  /*5160*/  UIADD3 UR7, UP0, URZ, -UR12, URZ ;  /* 0x8000000c3f077290 */ /* 0x000fe4000ff1e03f */
[----:B------:R-:W-:Y:S01]  /*5170*/  FMUL R0, R0, UR18 ;  /* 0x0000001200007c20 */ /* 0x000fe20008400000 */
[----:B------:R-:W-:Y:S01]  /*5180*/  ULDC.64 UR10, c[0x0][0x620] ;  /* 0x00018800000a7ab9 */ /* 0x000fe20000000a00 */
[----:B------:R-:W-:Y:S01]  /*5190*/  UIADD3.X UR4, URZ, ~UR4, URZ, UP0, !UPT ;  /* 0x800000043f047290 */ /* 0x000fe200087fe43f */
[----:B------:R-:W-:Y:S01]  /*51a0*/  UMOV UR8, UR16 ;  /* 0x0000001000087c82 */ /* 0x000fe20008000000 */
[----:B------:R-:W-:-:S02]  /*51b0*/  UMOV UR9, UR17 ;  /* 0x0000001100097c82 */ /* 0x000fc40008000000 */
[----:B------:R-:W0:Y:S01]  /*51c0*/  F2I.U32.TRUNC.NTZ R0, R0 ;  /* 0x0000000000007305 */ /* 0x000e22000020f000 */
[----:B------:R-:W-:Y:S01]  /*51d0*/  UIMAD UR4, UR4, UR10, URZ ;  /* 0x0000000a040472a4 */ /* 0x000fe2000f8e023f */
[----:B------:R-:W-:Y:S01]  /*51e0*/  R2UR UR17, R2 ;  /* 0x00000000021172ca */ /* 0x000fe200000e0000 */
[----:B------:R-:W-:Y:S02]  /*51f0*/  UIMAD.WIDE.U32 UR8, UR7, UR10, UR8 ;  /* 0x0000000a070872a5 */ /* 0x000fe4000f8e0008 */
[----:B------:R-:W-:Y:S01]  /*5200*/  UIMAD UR7, UR7, UR11, UR4 ;  /* 0x0000000b070772a4 */ /* 0x000fe2000f8e0204 */
[----:B------:R-:W-:Y:S01]  /*5210*/  ULDC UR23, c[0x0][0x658] ;  /* 0x0001960000177ab9 */ /* 0x000fe20000000800 */
[----:B------:R-:W-:Y:S02]  /*5220*/  UMOV UR15, 0xffffffff ;  /* 0xffffffff000f7882 */ /* 0x000fe40000000000 */
[----:B------:R-:W-:Y:S01]  /*5230*/  UIADD3 UR7, UR9, UR7, URZ ;  /* 0x0000000709077290 */ /* 0x000fe2000fffe03f */
[----:B------:R-:W-:Y:S01]  /*5240*/  ULDC UR10, c[0x0][0x618] ;  /* 0x00018600000a7ab9 */ /* 0x000fe20000000800 */
[----:B------:R-:W-:Y:S01]  /*5250*/  ULDC.64 UR4, c[0x0][0x640] ;  /* 0x0001900000047ab9 */ /* 0x000fe20000000a00 */
[----:B------:R-:W-:Y:S01]  /*5260*/  USHF.L.U32 UR19, UR15, UR23, URZ ;  /* 0x000000170f137299 */ /* 0x000fe2000800063f */
[----:B------:R-:W-:Y:S01]  /*5270*/  ISETP.NE.U32.AND P0, PT, RZ, UR4, PT ;  /* 0x00000004ff007c0c */ /* 0x000fe2000bf05070 */
[----:B------:R-:W-:Y:S01]  /*5280*/  USHF.R.U64 UR15, UR8, UR10, UR7 ;  /* 0x0000000a080f7299 */ /* 0x000fe20008001207 */
[----:B0-----:R-:W-:Y:S01]  /*5290*/  R2UR UR11, R0 ;  /* 0x00000000000b72ca */ /* 0x001fe200000e0000 */
[----:B------:R-:W-:Y:S01]  /*52a0*/  USHF.R.U32.HI UR7, URZ, UR10, UR7 ;  /* 0x0000000a3f077299 */ /* 0x000fe20008011607 */
[----:B------:R-:W-:Y:S01]  /*52b0*/  ISETP.NE.AND.EX P0, PT, RZ, UR5, PT, P0 ;  /* 0x00000005ff007c0c */ /* 0x000fe2000bf05300 */
[----:B------:R-:W-:Y:S01]  /*52c0*/  ULDC UR22, c[0x0][0x608] ;  /* 0x0001820000167ab9 */ /* 0x000fe20000000800 */
[----:B------:R-:W-:-:S02]  /*52d0*/  UIADD3 UR8, -UR17, URZ, URZ ;  /* 0x0000003f11087290 */ /* 0x000fc4000fffe13f */
[----:B------:R-:W-:Y:S02]  /*52e0*/  USHF.R.U64 UR18, UR15, UR22, UR7 ;  /* 0x000000160f127299 */ /* 0x000fe40008001207 */
[----:B------:R-:W-:Y:S01]  /*52f0*/  USHF.R.U32.HI UR7, URZ, UR22, UR7 ;  /* 0x000000163f077299 */ /* 0x000fe20008011607 */
[----:B------:R-:W-:Y:S01]  /*5300*/  UMOV UR16, 0x1 ;  /* 0x0000000100107882 */ /* 0x000fe20000000000 */
[----:B------:R-:W-:Y:S02]  /*5310*/  ULDC UR21, c[0x0][0x144] ;  /* 0x0000510000157ab9 */ /* 0x000fe40000000800 */
[----:B------:R-:W-:Y:S01]  /*5320*/  USHF.R.U64 UR17, UR18, UR23, UR7 ;  /* 0x0000001712117299 */ /* 0x000fe20008001207 */
[----:B------:R-:W-:Y:S01]  /*5330*/  ULDC UR13, c[0x0][0x600] ;  /* 0x00018000000d7ab9 */ /* 0x000fe20000000800 */
[----:B------:R-:W-:Y:S02]  /*5340*/  UIADD3 UR22, -UR11, URZ, URZ ;  /* 0x0000003f0b167290 */ /* 0x000fe4000fffe13f */
[----:B------:R-:W-:-:S02]  /*5350*/  USHF.L.U32 UR16, UR16, UR23, URZ ;  /* 0x0000001710107299 */ /* 0x000fc4000800063f */
[----:B------:R-:W-:Y:S02]  /*5360*/  USHF.R.U32.HI UR11, URZ, UR23, UR7 ;  /* 0x000000173f0b7299 */ /* 0x000fe40008011607 */
[----:B------:R-:W-:Y:S02]  /*5370*/  UIADD3 UR14, UR13, -0x1, URZ ;  /* 0xffffffff0d0e7890 */ /* 0x000fe4000fffe03f */
[----:B------:R-:W-:Y:S02]  /*5380*/  ULOP3.LUT UR19, URZ, UR19, URZ, 0x33, !UPT ;  /* 0x000000133f137292 */ /* 0x000fe4000f8e333f */
[----:B------:R-:W-:Y:S01]  /*5390*/  UIMAD UR23, UR21, UR8, UR6 ;  /* 0x00000008151772a4 */ /* 0x000fe2000f8e0206 */
[----:B------:R-:W-:Y:S01]  /*53a0*/  ULDC UR26, c[0x0][0x148] ;  /* 0x00005200001a7ab9 */ /* 0x000fe20000000800 */
[----:B------:R-:W-:Y:S01]  /*53b0*/  ULDC UR24, c[0x0][0x648] ;  /* 0x0001920000187ab9 */ /* 0x000fe20000000800 */
[----:B------:R-:W-:Y:S01]  /*53c0*/  ULDC UR25, c[0x0][0x638] ;  /* 0x00018e0000197ab9 */ /* 0x000fe20000000800 */
        /* <DEDUP_REMOVED lines=12> */
.L_x_85:
[----:B------:R-:W-:Y:S01]  /*5490*/  UISETP.NE.AND UP0, UPT, UR38, URZ, UPT ;  /* 0x0000003f2600728c */ /* 0x000fe2000bf05270 */
[----:B------:R-:W-:Y:S01]  /*54a0*/  IMAD.MOV.U32 R0, RZ, RZ, 0x1 ;  /* 0x00000001ff007424 */ /* 0x000fe200078e00ff */
[----:B------:R-:W-:Y:S01]  /*54b0*/  USHF.R.U64 UR4, UR10, UR24, UR11 ;  /* 0x000000180a047299 */ /* 0x000fe2000800120b */
[----:B------:R-:W-:Y:S01]  /*54c0*/  IMAD.U32 R19, RZ, RZ, UR12 ;  /* 0x0000000cff137e24 */ /* 0x000fe2000f8e00ff */
[----:B------:R-:W-:Y:S02]  /*54d0*/  ULOP3.LUT UR19, UR18, UR19, URZ, 0xc0, !UPT ;  /* 0x0000001312137292 */ /* 0x000fe4000f8ec03f */
[----:B------:R-:W-:Y:S02]  /*54e0*/  UIADD3 UR5, -UR4, URZ, URZ ;  /* 0x0000003f04057290 */ /* 0x000fe4000fffe13f */
[----:B------:R-:W-:Y:S02]  /*54f0*/  ULOP3.LUT UR14, UR15, UR14, URZ, 0xc0, !UPT ;  /* 0x0000000e0f0e7292 */ /* 0x000fe4000f8ec03f */
[----:B------:R-:W-:-:S02]  /*5500*/  UIMAD UR4, UR16, UR4, UR19 ;  /* 0x00000004100472a4 */ /* 0x000fc4000f8e0213 */
[----:B------:R-:W-:Y:S02]  /*5510*/  @UP0 UIMAD UR23, UR26, UR22, UR20 ;  /* 0x000000161a1702a4 */ /* 0x000fe4000f8e0214 */
[----:B------:R-:W-:-:S03]  /*5520*/  UIMAD UR17, UR5, UR25, UR17 ;  /* 0x00000019051172a4 */ /* 0x000fc6000f8e0211 */
[----:B------:R-:W-:Y:S01]  /*5530*/  ULDC UR5, c[0x0][0x610] ;  /* 0x0001840000057ab9 */ /* 0x000fe20000000800 */
[----:B------:R-:W-:Y:S02]  /*5540*/  UIMAD UR17, UR17, UR13, UR14 ;  /* 0x0000000d111172a4 */ /* 0x000fe4000f8e020e */
[----:B------:R-:W-:-:S04]  /*5550*/  UIMAD UR4, UR4, UR5, UR23 ;  /* 0x00000005040472a4 */ /* 0x000fc8000f8e0217 */
[----:B------:R-:W-:Y:S02]  /*5560*/  USEL UR5, UR17, UR4, !UP0 ;  /* 0x0000000411057287 */ /* 0x000fe4000c000000 */
[----:B------:R-:W-:-:S04]  /*5570*/  USEL UR4, UR4, UR17, !UP0 ;  /* 0x0000001104047287 */ /* 0x000fc8000c000000 */
[----:B------:R-:W-:Y:S02]  /*5580*/  IMAD.U32 R2, RZ, RZ, UR5 ;  /* 0x00000005ff027e24 */ /* 0x000fe4000f8e00ff */
[----:B------:R-:W-:-:S07]  /*5590*/  IMAD.U32 R18, RZ, RZ, UR4 ;  /* 0x00000004ff127e24 */ /* 0x000fce000f8e00ff */
.L_x_83:
[----:B------:R-:W-:Y:S02]  /*55a0*/  LOP3.LUT P0, RZ, R0, 0xff, RZ, 0xc0, !PT ;  /* 0x000000ff00ff7812 */ /* 0x000fe4000780c0ff */
[----:B------:R-:W-:-:S11]  /*55b0*/  LOP3.LUT R62, R62, 0x1, RZ, 0x3c, !PT ;  /* 0x000000013e3e7812 */ /* 0x000fd600078e3cff */
[----:B------:R-:W-:Y:S05]  /*55c0*/  @P0 BRA `(.L_x_86) ;  /* 0xffffffc000bc0947 */ /* 0x000fea000383ffff */
[----:B------:R-:W-:Y:S05]  /*55d0*/  EXIT ;  /* 0x000000000000794d */ /* 0x000fea0003800000 */
.L_x_17:
[----:B------:R-:W-:-:S08]  /*55e0*/  ISETP.NE.AND P0, PT, RZ, UR6, PT ;  /* 0x00000006ff007c0c */ /* 0x000fd0000bf05270 */
[----:B------:R-:W0:-:S00]  /*55f0*/  USETMAXREG.DEALLOC.CTAPOOL 0x28 ;  /* 0x00000028000079c8 */ /* 0x000e0000080e0500 */
[----:B------:R-:W-:Y:S05]  /*5600*/  @P0 EXIT ;  /* 0x000000000000094d */ /* 0x000fea0003800000 */
[----:B0-----:R-:W-:Y:S01]  /*5610*/  LOP3.LUT P0, RZ, R0, 0xff, RZ, 0xc0, !PT ;  /* 0x000000ff00ff7812 */ /* 0x001fe2000780c0ff */
[----:B------:R-:W-:Y:S02]  /*5620*/  IMAD.MOV.U32 R8, RZ, RZ, 0x1 ;  /* 0x00000001ff087424 */ /* 0x000fe400078e00ff */
[----:B------:R-:W-:-:S10]  /*5630*/  IMAD.MOV.U32 R0, RZ, RZ, RZ ;  /* 0x000000ffff007224 */ /* 0x000fd400078e00ff */
[----:B------:R-:W-:Y:S05]  /*5640*/  @!P0 BRA `(.L_x_87) ;  /* 0x0000000c005c8947 */ /* 0x000fea0003800000 */
[----:B------:R-:W0:Y:S01]  /*5650*/  S2R R11, SR_CgaCtaId ;  /* 0x00000000000b7919 */ /* 0x000e220000008800 */
[----:B------:R-:W-:Y:S01]  /*5660*/  LOP3.LUT P0, RZ, R3, 0x1f, RZ, 0xc0, !PT ;  /* 0x0000001f03ff7812 */ /* 0x000fe2000780c0ff */
[----:B------:R-:W-:Y:S01]  /*5670*/  ULDC UR5, c[0x0][0x658] ;  /* 0x0001960000057ab9 */ /* 0x000fe20000000800 */
[----:B------:R-:W-:Y:S01]  /*5680*/  UMOV UR6, 0xffffffff ;  /* 0xffffffff00067882 */ /* 0x000fe20000000000 */
[----:B------:R-:W-:Y:S01]  /*5690*/  BSSY B0, `(.L_x_87) ;  /* 0x00000d2000007945 */ /* 0x000fe20003800000 */
[----:B------:R-:W-:Y:S01]  /*56a0*/  USHF.L.U32 UR6, UR6, UR5, URZ ;  /* 0x0000000506067299 */ /* 0x000fe2000800063f */
[C---:B------:R-:W-:Y:S01]  /*56b0*/  ISETP.NE.AND P3, PT, R4.reuse, RZ, PT ;  /* 0x000000ff0400720c */ /* 0x040fe20003f65270 */
[----:B------:R-:W-:Y:S01]  /*56c0*/  IMAD.MOV.U32 R9, RZ, RZ, 0x1 ;  /* 0x00000001ff097424 */ /* 0x000fe200078e00ff */
[----:B------:R-:W-:Y:S01]  /*56d0*/  ISETP.NE.OR P0, PT, R4, RZ, !P0 ;  /* 0x000000ff0400720c */ /* 0x000fe20004705670 */
[----:B------:R-:W-:Y:S01]  /*56e0*/  IMAD.MOV.U32 R8, RZ, RZ, 0x1 ;  /* 0x00000001ff087424 */ /* 0x000fe200078e00ff */
[----:B------:R-:W-:Y:S01]  /*56f0*/  ULDC UR4, c[0x0][0x600] ;  /* 0x0001800000047ab9 */ /* 0x000fe20000000800 */
[----:B------:R-:W-:Y:S01]  /*5700*/  IMAD.MOV.U32 R0, RZ, RZ, RZ ;  /* 0x000000ffff007224 */ /* 0x000fe200078e00ff */
[----:B------:R-:W-:Y:S01]  /*5710*/  UMOV UR7, 0x1 ;  /* 0x0000000100077882 */ /* 0x000fe20000000000 */
[----:B------:R-:W-:-:S02]  /*5720*/  UIADD3 UR21, UR37, 0x1, URZ ;  /* 0x0000000125157890 */ /* 0x000fc4000fffe03f */
[----:B------:R-:W-:Y:S02]  /*5730*/  ULOP3.LUT UR13, UR40, 0x2, URZ, 0xfc, !UPT ;  /* 0x00000002280d7892 */ /* 0x000fe4000f8efc3f */
[----:B------:R-:W-:Y:S02]  /*5740*/  UIADD3 UR4, UR4, -0x1, URZ ;  /* 0xffffffff04047890 */ /* 0x000fe4000fffe03f */
[----:B------:R-:W-:Y:S02]  /*5750*/  USHF.L.U32 UR5, UR7, UR5, URZ ;  /* 0x0000000507057299 */ /* 0x000fe4000800063f */
[----:B------:R-:W-:Y:S01]  /*5760*/  ULOP3.LUT UR6, URZ, UR6, URZ, 0x33, !UPT ;  /* 0x000000063f067292 */ /* 0x000fe2000f8e333f */
[----:B------:R-:W-:Y:S01]  /*5770*/  ULDC.64 UR30, c[0x0][0x198] ;  /* 0x00006600001e7ab9 */ /* 0x000fe20000000a00 */
[----:B0-----:R-:W-:-:S10]  /*5780*/  LOP3.LUT R11, R11, 0x1, RZ, 0xc0, !PT ;  /* 0x000000010b0b7812 */ /* 0x001fd400078ec0ff */
.L_x_99:
[----:B------:R-:W-:-:S03]  /*5790*/  UMOV UR7, 0xffffffff ;  /* 0xffffffff00077882 */ /* 0x000fc60000000000 */
[----:B------:R-:W-:Y:S05]  /*57a0*/  BRA.DIV UR7, `(.L_x_88) ;  /* 0x0000001207ac7947 */ /* 0x000fea000b800000 */
[----:B------:R-:W-:-:S13]  /*57b0*/  ELECT P6, URZ, PT ;  /* 0x00000000003f782f */ /* 0x000fda00038c0000 */
.L_x_116:
[----:B------:R-:W0:Y:S01]  /*57c0*/  LDC R3, c[0x0][0x28c] ;  /* 0x0000a300ff037b82 */ /* 0x000e220000000800 */
[----:B------:R-:W-:Y:S01]  /*57d0*/  BSSY B1, `(.L_x_89) ;  /* 0x0000048000017945 */ /* 0x000fe20003800000 */
[----:B0-----:R-:W-:-:S13]  /*57e0*/  ISETP.LT.OR P6, PT, R3, 0x1, !P6 ;  /* 0x000000010300780c */ /* 0x001fda00077c1670 */
[----:B------:R-:W-:Y:S05]  /*57f0*/  @P6 BRA `(.L_x_90) ;  /* 0x0000000400146947 */ /* 0x000fea0003800000 */
[----:B------:R-:W-:Y:S02]  /*5800*/  IMAD R3, R2, 0x2, R11 ;  /* 0x0000000202037824 */ /* 0x000fe400078e020b */
[----:B------:R-:W-:Y:S02]  /*5810*/  IMAD.SHL.U32 R18, R18, 0x40, RZ ;  /* 0x0000004012127824 */ /* 0x000fe400078e00ff */
[----:B------:R-:W-:Y:S02]  /*5820*/  IMAD.MOV.U32 R12, RZ, RZ, RZ ;  /* 0x000000ffff0c7224 */ /* 0x000fe400078e00ff */
[----:B------:R-:W-:Y:S02]  /*5830*/  IMAD.U32 R13, RZ, RZ, UR21 ;  /* 0x00000015ff0d7e24 */ /* 0x000fe4000f8e00ff */
[----:B------:R-:W-:Y:S02]  /*5840*/  IMAD.MOV.U32 R2, RZ, RZ, R8 ;  /* 0x000000ffff027224 */ /* 0x000fe400078e0008 */
[----:B------:R-:W-:-:S02]  /*5850*/  IMAD.MOV.U32 R4, RZ, RZ, R0 ;  /* 0x000000ffff047224 */ /* 0x000fc400078e0000 */
[----:B------:R-:W-:-:S07]  /*5860*/  IMAD R6, R3, 0x18, RZ ;  /* 0x0000001803067824 */ /* 0x000fce00078e02ff */
.L_x_94:
[----:B------:R-:W0:Y:S01]  /*5870*/  S2R R10, SR_CgaCtaId ;  /* 0x00000000000a7919 */ /* 0x000e220000008800 */
[----:B------:R-:W-:Y:S01]  /*5880*/  MOV R3, 0x400 ;  /* 0x0000040000037802 */ /* 0x000fe20000000f00 */
[----:B------:R-:W1:Y:S03]  /*5890*/  @!P3 LDC R5, c[0x0][0x500] ;  /* 0x00014000ff05bb82 */ /* 0x000e660000000800 */
[----:B0-----:R-:W-:Y:S02]  /*58a0*/  LEA R7, R10, R3, 0x18 ;  /* 0x000000030a077211 */ /* 0x001fe400078ec0ff */
[----:B------:R-:W-:-:S03]  /*58b0*/  SHF.L.U32 R3, R2, 0x1f, RZ ;  /* 0x0000001f02037819 */ /* 0x000fc600000006ff */
[----:B------:R-:W-:-:S04]  /*58c0*/  IMAD R10, R4, 0x8, R7 ;  /* 0x00000008040a7824 */ /* 0x000fc800078e0207 */
[----:B------:R-:W0:Y:S02]  /*58d0*/  SYNCS.PHASECHK.TRANS64.TRYWAIT P1, [R10+URZ+0x40], R3 ;  /* 0x000040030a0075a7 */ /* 0x000e24000802017f */
[----:B01----:R-:W-:Y:S05]  /*58e0*/  @!P1 BRA `(.L_x_91) ;  /* 0x00000010007c9947 */ /* 0x003fea0003800000 */
.L_x_117:
[----:B------:R-:W-:Y:S01]  /*58f0*/  UPRMT UR7, UR13, 0x9910, URZ ;  /* 0x000099100d077896 */ /* 0x000fe2000800003f */
[----:B------:R1:W-:Y:S03]  /*5900*/  @!P3 SYNCS.ARRIVE.TRANS64 RZ, [R10+URZ], R5 ;  /* 0x000000050affb9a7 */ /* 0x0003e6000800003f */
[----:B------:R-:W-:-:S06]  /*5910*/  UISETP.NE.AND UP0, UPT, UR7, 0x2, UPT ;  /* 0x000000020700788c */ /* 0x000fcc000bf05270 */
[----:B------:R-:W-:-:S13]  /*5920*/  PLOP3.LUT P1, PT, PT, PT, UP0, 0x80, 0x0 ;  /* 0x000000000000781c */ /* 0x000fda0003f2f008 */
[----:B-1----:R-:W-:Y:S05]  /*5930*/  @P1 BRA `(.L_x_92) ;  /* 0x0000000000041947 */ /* 0x002fea0003800000 */
[----:B------:R-:W-:Y:S01]  /*5940*/  BPT.TRAP 0x1 ;  /* 0x000000040000795c */ /* 0x000fe20000300000 */
.L_x_92:
[----:B------:R-:W-:Y:S05]  /*5950*/  @P0 BRA `(.L_x_93) ;  /* 0x0000000000040947 */ /* 0x000fea0003800000 */
[----:B------:R-:W-:Y:S01]  /*5960*/  BPT.TRAP 0x1 ;  /* 0x000000040000795c */ /* 0x000fe20000300000 */
.L_x_93:
[----:B0-----:R-:W-:Y:S01]  /*5970*/  IMAD R3, R4, 0x4, R11 ;  /* 0x0000000404037824 */ /* 0x001fe200078e020b */
[----:B------:R-:W-:Y:S01]  /*5980*/  R2UR UR34, R12 ;  /* 0x000000000c2272ca */ /* 0x000fe200000e0000 */
[--C-:B------:R-:W-:Y:S01]  /*5990*/  IMAD R5, R4, 0x4000, R7.reuse ;  /* 0x0000400004057824 */ /* 0x100fe200078e0207 */
[----:B------:R-:W-:Y:S01]  /*59a0*/  R2UR UR33, R10 ;  /* 0x000000000a2172ca */ /* 0x000fe200000e0000 */
[----:B------:R-:W-:Y:S01]  /*59b0*/  IMAD R3, R3, 0x600, RZ ;  /* 0x0000060003037824 */ /* 0x000fe200078e02ff */
[----:B------:R-:W-:Y:S01]  /*59c0*/  R2UR UR36, R19 ;  /* 0x00000000132472ca */ /* 0x000fe200000e0000 */
[----:B------:R-:W-:Y:S01]  /*59d0*/  VIADD R13, R13, 0xffffffff ;  /* 0xffffffff0d0d7836 */ /* 0x000fe20000000000 */
[----:B------:R-:W-:Y:S01]  /*59e0*/  R2UR UR24, R5 ;  /* 0x00000000051872ca */ /* 0x000fe200000e0000 */
[----:B------:R-:W-:Y:S01]  /*59f0*/  IMAD R3, R3, 0x2, R7 ;  /* 0x0000000203037824 */ /* 0x000fe200078e0207 */
[----:B------:R-:W-:Y:S01]  /*5a00*/  R2UR UR35, R18 ;  /* 0x00000000122372ca */ /* 0x000fe200000e0000 */
[----:B------:R-:W-:Y:S01]  /*5a10*/  UIADD3 UR14, UP0, UR30, 0xf0, URZ ;  /* 0x000000f01e0e7890 */ /* 0x000fe2000ff1e03f */
[----:B------:R-:W-:Y:S01]  /*5a20*/  R2UR UR19, R6 ;  /* 0x00000000061372ca */ /* 0x000fe200000e0000 */
[----:B------:R-:W-:Y:S01]  /*5a30*/  UIADD3 UR42, UP1, UR30, 0x1f0, URZ ;  /* 0x000001f01e2a7890 */ /* 0x000fe2000ff3e03f */
[----:B------:R-:W-:Y:S01]  /*5a40*/  R2UR UR8, R3 ;  /* 0x00000000030872ca */ /* 0x000fe200000e0000 */
[----:B------:R-:W-:Y:S01]  /*5a50*/  UIADD3.X UR15, URZ, UR31, URZ, UP0, !UPT ;  /* 0x0000001f3f0f7290 */ /* 0x000fe200087fe43f */
[----:B------:R-:W-:Y:S01]  /*5a60*/  ISETP.GT.AND P2, PT, R13, 0x1, PT ;  /* 0x000000010d00780c */ /* 0x000fe20003f44270 */
[----:B------:R-:W-:Y:S01]  /*5a70*/  UIADD3 UR26, UR34, 0x40, URZ ;  /* 0x00000040221a7890 */ /* 0x000fe2000fffe03f */
[----:B------:R-:W-:Y:S01]  /*5a80*/  VIADD R4, R4, 0x1 ;  /* 0x0000000104047836 */ /* 0x000fe20000000000 */
[----:B------:R-:W-:Y:S01]  /*5a90*/  UIADD3.X UR43, URZ, UR31, URZ, UP1, !UPT ;  /* 0x0000001f3f2b7290 */ /* 0x000fe20008ffe43f */
[----:B------:R-:W-:Y:S01]  /*5aa0*/  VIADD R12, R12, 0x80 ;  /* 0x000000800c0c7836 */ /* 0x000fe20000000000 */
[----:B------:R-:W-:-:S02]  /*5ab0*/  UIADD3 UR32, UR24, 0x180, URZ ;  /* 0x0000018018207890 */ /* 0x000fc4000fffe03f */
[----:B------:R-:W-:Y:S01]  /*5ac0*/  UIADD3 UR24, UR24, 0x2180, URZ ;  /* 0x0000218018187890 */ /* 0x000fe2000fffe03f */
[----:B------:R-:W-:Y:S01]  /*5ad0*/  ISETP.NE.AND P1, PT, R4, 0x8, PT ;  /* 0x000000080400780c */ /* 0x000fe20003f25270 */
[----:B------:R-:W-:Y:S01]  /*5ae0*/  UMOV UR22, 0x0 ;  /* 0x0000000000167882 */ /* 0x000fe20000000000 */
[----:B------:R-:W-:Y:S01]  /*5af0*/  UMOV UR23, 0x10000000 ;  /* 0x1000000000177882 */ /* 0x000fe20000000000 */
[----:B------:R-:W-:Y:S01]  /*5b00*/  UIADD3 UR16, UR8, 0x20180, URZ ;  /* 0x0002018008107890 */ /* 0x000fe2000fffe03f */
[----:B------:R-:W-:Y:S01]  /*5b10*/  SEL R3, RZ, 0x1, P1 ;  /* 0x00000001ff037807 */ /* 0x000fe20000800000 */
[----:B------:R-:W-:Y:S01]  /*5b20*/  UIADD3 UR8, UR8, 0x21980, URZ ;  /* 0x0002198008087890 */ /* 0x000fe2000fffe03f */
[----:B------:R0:W-:Y:S01]  /*5b30*/  UTMALDG.3D [UR32], [UR14], desc[UR22] ;  /* 0x000016200e0075b4 */ /* 0x0001e20008011000 */
[----:B------:R-:W-:Y:S01]  /*5b40*/  UMOV UR25, UR33 ;  /* 0x0000002100197c82 */ /* 0x000fe20008000000 */
[----:B------:R-:W-:Y:S01]  /*5b50*/  UMOV UR28, UR36 ;  /* 0x00000024001c7c82 */ /* 0x000fe20008000000 */
[----:B------:R-:W-:Y:S01]  /*5b60*/  UMOV UR27, UR35 ;  /* 0x00000023001b7c82 */ /* 0x000fe20008000000 */
[----:B------:R-:W-:Y:S01]  /*5b70*/  UMOV UR7, 0x30000 ;  /* 0x0003000000077882 */ /* 0x000fe20000000000 */
[----:B------:R-:W-:Y:S01]  /*5b80*/  UMOV UR17, UR33 ;  /* 0x0000002100117c82 */ /* 0x000fe20008000000 */
[----:B------:R-:W-:Y:S01]  /*5b90*/  UMOV UR18, UR34 ;  /* 0x0000002200127c82 */ /* 0x000fe20008000000 */
[----:B------:R-:W-:Y:S01]  /*5ba0*/  UMOV UR20, UR36 ;  /* 0x0000002400147c82 */ /* 0x000fe20008000000 */
[----:B------:R-:W-:Y:S01]  /*5bb0*/  UMOV UR9, UR33 ;  /* 0x0000002100097c82 */ /* 0x000fe20008000000 */
[----:B------:R-:W-:Y:S01]  /*5bc0*/  UMOV UR11, UR19 ;  /* 0x00000013000b7c82 */ /* 0x000fe20008000000 */
[----:B------:R-:W-:Y:S01]  /*5bd0*/  UMOV UR12, UR36 ;  /* 0x00000024000c7c82 */ /* 0x000fe20008000000 */
[----:B------:R0:W-:Y:S01]  /*5be0*/  UTMALDG.3D [UR24], [UR14], desc[UR22] ;  /* 0x000016180e0075b4 */ /* 0x0001e20008011000 */
[----:B------:R-:W-:Y:S01]  /*5bf0*/  UMOV UR10, UR26 ;  /* 0x0000001a000a7c82 */ /* 0x000fe20008000000 */
[----:B------:R-:W-:-:S02]  /*5c00*/  LOP3.LUT R2, R2, R3, RZ, 0x3c, !PT ;  /* 0x0000000302027212 */ /* 0x000fc400078e3cff */
[----:B------:R-:W-:Y:S01]  /*5c10*/  SEL R4, R4, RZ, P1 ;  /* 0x000000ff04047207 */ /* 0x000fe20000800000 */
[----:B------:R0:W-:Y:S01]  /*5c20*/  UTMALDG.3D.MULTICAST [UR16], [UR42], UR7, desc[UR22] ;  /* 0x000016102a0073b4 */ /* 0x0001e20008011807 */
[----:B------:R0:W-:Y:S02]  /*5c30*/  UTMALDG.3D.MULTICAST [UR8], [UR42], UR7, desc[UR22] ;  /* 0x000016082a0073b4 */ /* 0x0001e40008011807 */
[----:B0-----:R-:W-:Y:S05]  /*5c40*/  @P2 BRA `(.L_x_94) ;  /* 0xfffffffc00082947 */ /* 0x001fea000383ffff */
.L_x_90:
[----:B------:R-:W-:Y:S05]  /*5c50*/  BSYNC B1 ;  /* 0x0000000000017941 */ /* 0x000fea0003800000 */
.L_x_89:
[----:B------:R-:W-:Y:S01]  /*5c60*/  LOP3.LUT P4, RZ, R9, 0xff, RZ, 0xc0, !PT ;  /* 0x000000ff09ff7812 */ /* 0x000fe2000788c0ff */
[----:B------:R-:W-:Y:S01]  /*5c70*/  VIADD R0, R0, UR37 ;  /* 0x0000002500007c36 */ /* 0x000fe20008000000 */
[----:B------:R-:W-:Y:S01]  /*5c80*/  ULDC.64 UR8, c[0x0][0x650] ;  /* 0x0001940000087ab9 */ /* 0x000fe20000000a00 */
[----:B------:R-:W-:Y:S01]  /*5c90*/  BSSY B1, `(.L_x_95) ;  /* 0x000006f000017945 */ /* 0x000fe20003800000 */
[----:B------:R-:W-:Y:S01]  /*5ca0*/  IMAD.MOV.U32 R18, RZ, RZ, -0x1 ;  /* 0xffffffffff127424 */ /* 0x000fe200078e00ff */
[----:B------:R-:W-:Y:S01]  /*5cb0*/  PRMT R9, RZ, 0x7610, R9 ;  /* 0x00007610ff097816 */ /* 0x000fe20000000009 */
[----:B------:R-:W-:Y:S01]  /*5cc0*/  IMAD.MOV.U32 R19, RZ, RZ, -0x1 ;  /* 0xffffffffff137424 */ /* 0x000fe200078e00ff */
[C---:B------:R-:W-:Y:S02]  /*5cd0*/  ISETP.GT.U32.AND P1, PT, R0.reuse, 0x7, PT ;  /* 0x000000070000780c */ /* 0x040fe40003f24070 */
[----:B------:R-:W-:Y:S02]  /*5ce0*/  SHF.R.U32.HI R2, RZ, 0x3, R0 ;  /* 0x00000003ff027819 */ /* 0x000fe40000011600 */
[----:B------:R-:W-:-:S02]  /*5cf0*/  LOP3.LUT R0, R0, 0x7, RZ, 0xc0, !PT ;  /* 0x0000000700007812 */ /* 0x000fc400078ec0ff */
[----:B------:R-:W0:Y:S01]  /*5d00*/  @P4 S2R R4, SR_CgaCtaId ;  /* 0x0000000000044919 */ /* 0x000e220000008800 */
[----:B------:R-:W-:Y:S02]  /*5d10*/  @P4 MOV R3, 0x400 ;  /* 0x0000040000034802 */ /* 0x000fe40000000f00 */
[----:B------:R-:W-:-:S04]  /*5d20*/  LOP3.LUT R2, R2, 0x1, RZ, 0xc0, !PT ;  /* 0x0000000102027812 */ /* 0x000fc800078ec0ff */
[----:B------:R-:W-:Y:S02]  /*5d30*/  ISETP.NE.U32.AND P2, PT, R2, 0x1, PT ;  /* 0x000000010200780c */ /* 0x000fe40003f45070 */
[----:B0-----:R-:W-:Y:S01]  /*5d40*/  @P4 LEA R3, R4, R3, 0x18 ;  /* 0x0000000304034211 */ /* 0x001fe200078ec0ff */
[----:B------:R-:W-:-:S03]  /*5d50*/  IMAD.U32 R4, RZ, RZ, UR37 ;  /* 0x00000025ff047e24 */ /* 0x000fc6000f8e00ff */
[----:B------:R0:W-:Y:S01]  /*5d60*/  @P4 SYNCS.ARRIVE.TRANS64.A1T0 RZ, [R3+URZ+0xb8], RZ ;  /* 0x0000b8ff03ff49a7 */ /* 0x0001e2000810003f */
[----:B------:R-:W-:Y:S02]  /*5d70*/  IADD3 R16, P4, R16, UR50, RZ ;  /* 0x0000003210107c10 */ /* 0x000fe4000ff9e0ff */
[----:B------:R-:W-:Y:S02]  /*5d80*/  ISETP.LT.U32.AND P1, PT, R4, 0x8, P1 ;  /* 0x000000080400780c */ /* 0x000fe40000f21070 */
[----:B------:R-:W-:Y:S02]  /*5d90*/  IADD3.X R17, R17, UR39, RZ, P4, !PT ;  /* 0x0000002711117c10 */ /* 0x000fe4000a7fe4ff */
[----:B------:R-:W-:Y:S02]  /*5da0*/  ISETP.GE.U32.AND P4, PT, R16, UR8, PT ;  /* 0x0000000810007c0c */ /* 0x000fe4000bf86070 */
[----:B0-----:R-:W-:Y:S02]  /*5db0*/  SEL R3, RZ, 0x1, !P1 ;  /* 0x00000001ff037807 */ /* 0x001fe40004800000 */
[----:B------:R-:W-:-:S02]  /*5dc0*/  ISETP.GE.U32.AND.EX P1, PT, R17, UR9, PT, P4 ;  /* 0x0000000911007c0c */ /* 0x000fc4000bf26140 */
[----:B------:R-:W-:-:S04]  /*5dd0*/  ISETP.GT.U32.AND P2, PT, R4, 0x7, !P2 ;  /* 0x000000070400780c */ /* 0x000fc80005744070 */
[----:B------:R-:W-:-:S04]  /*5de0*/  SEL R2, RZ, 0x1, !P2 ;  /* 0x00000001ff027807 */ /* 0x000fc80005000000 */
[--C-:B------:R-:W-:Y:S01]  /*5df0*/  LOP3.LUT R8, R2, R8, R3.reuse, 0x96, !PT ;  /* 0x0000000802087212 */ /* 0x100fe200078e9603 */
[----:B------:R-:W-:Y:S01]  /*5e00*/  IMAD.MOV.U32 R2, RZ, RZ, -0x1 ;  /* 0xffffffffff027424 */ /* 0x000fe200078e00ff */
[----:B------:R-:W-:Y:S01]  /*5e10*/  PRMT R3, RZ, 0x7610, R3 ;  /* 0x00007610ff037816 */ /* 0x000fe20000000003 */
[----:B------:R-:W-:Y:S06]  /*5e20*/  @P1 BRA `(.L_x_96) ;  /* 0x0000000400541947 */ /* 0x000fec0003800000 */
[----:B------:R-:W0:Y:S01]  /*5e30*/  S2UR UR7, SR_CTAID.X ;  /* 0x00000000000779c3 */ /* 0x000e220000002500 */
[----:B------:R-:W-:Y:S01]  /*5e40*/  ULDC.64 UR8, c[0x0][0x628] ;  /* 0x00018a0000087ab9 */ /* 0x000fe20000000a00 */
[----:B------:R-:W-:Y:S01]  /*5e50*/  ULDC UR10, c[0x0][0x150] ;  /* 0x00005400000a7ab9 */ /* 0x000fe20000000800 */
[----:B------:R-:W-:Y:S01]  /*5e60*/  ISETP.NE.U32.AND P1, PT, RZ, UR8, PT ;  /* 0x00000008ff007c0c */ /* 0x000fe2000bf25070 */
[----:B------:R-:W-:Y:S01]  /*5e70*/  ULDC UR11, c[0x0][0x630] ;  /* 0x00018c00000b7ab9 */ /* 0x000fe20000000800 */
[----:B------:R-:W-:Y:S01]  /*5e80*/  ULDC UR14, c[0x0][0x154] ;  /* 0x00005500000e7ab9 */ /* 0x000fe20000000800 */
[----:B------:R-:W-:Y:S01]  /*5e90*/  IMAD.MOV.U32 R2, RZ, RZ, R16 ;  /* 0x000000ffff027224 */ /* 0x000fe200078e0010 */
[----:B------:R-:W-:Y:S01]  /*5ea0*/  ISETP.NE.AND.EX P1, PT, RZ, UR9, PT, P1 ;  /* 0x00000009ff007c0c */ /* 0x000fe2000bf25310 */
[----:B------:R-:W1:Y:S01]  /*5eb0*/  S2UR UR12, SR_CTAID.Y ;  /* 0x00000000000c79c3 */ /* 0x000e620000002600 */
[----:B0-----:R-:W-:-:S05]  /*5ec0*/  I2FP.F32.U32 R3, UR7 ;  /* 0x0000000700037c45 */ /* 0x001fca0008201000 */
[----:B------:R-:W-:Y:S01]  /*5ed0*/  FMUL R10, R3, UR10 ;  /* 0x0000000a030a7c20 */ /* 0x000fe20008400000 */
[----:B------:R-:W-:-:S05]  /*5ee0*/  IMAD.MOV.U32 R3, RZ, RZ, R17 ;  /* 0x000000ffff037224 */ /* 0x000fca00078e0011 */
[----:B------:R-:W-:Y:S05]  /*5ef0*/  @!P1 BRA `(.L_x_97) ;  /* 0x0000000000289947 */ /* 0x000fea0003800000 */
[----:B------:R-:W-:Y:S02]  /*5f00*/  ULDC UR10, c[0x0][0x634] ;  /* 0x00018d00000a7ab9 */ /* 0x000fe40000000800 */
[----:B------:R-:W-:-:S05]  /*5f10*/  IADD3 R7, P1, R16, UR10, RZ ;  /* 0x0000000a10077c10 */ /* 0x000fca000ff3e0ff */
[----:B------:R-:W-:-:S04]  /*5f20*/  IMAD.X R13, RZ, RZ, R17, P1 ;  /* 0x000000ffff0d7224 */ /* 0x000fc800008e0611 */
[----:B------:R-:W-:-:S04]  /*5f30*/  IMAD.WIDE.U32 R4, R13, UR8, RZ ;  /* 0x000000080d047c25 */ /* 0x000fc8000f8e00ff */
[----:B------:R-:W-:-:S04]  /*5f40*/  IMAD.WIDE.U32 R4, P1, R7, UR9, R4 ;  /* 0x0000000907047c25 */ /* 0x000fc8000f820004 */
[----:B------:R-:W-:-:S04]  /*5f50*/  IMAD.WIDE.U32 R6, R7, UR8, RZ ;  /* 0x0000000807067c25 */ /* 0x000fc8000f8e00ff */
[----:B------:R-:W-:Y:S01]  /*5f60*/  IMAD.X R3, RZ, RZ, RZ, P1 ;  /* 0x000000ffff037224 */ /* 0x000fe200008e06ff */
[----:B------:R-:W-:Y:S01]  /*5f70*/  IADD3 RZ, P1, R7, R4, RZ ;  /* 0x0000000407ff7210 */ /* 0x000fe20007f3e0ff */
[----:B------:R-:W-:-:S04]  /*5f80*/  IMAD.MOV.U32 R2, RZ, RZ, R5 ;  /* 0x000000ffff027224 */ /* 0x000fc800078e0005 */
[----:B------:R-:W-:-:S08]  /*5f90*/  IMAD.WIDE.U32.X R2, R13, UR9, R2, P1 ;  /* 0x000000090d027c25 */ /* 0x000fd000088e0402 */
.L_x_97:
[--C-:B------:R-:W-:Y:S01]  /*5fa0*/  SHF.R.U64 R19, R2, UR11, R3.reuse ;  /* 0x0000000b02137c19 */ /* 0x100fe20008001203 */
[----:B------:R-:W0:Y:S01]  /*5fb0*/  F2I.U32.TRUNC.NTZ R10, R10 ;  /* 0x0000000a000a7305 */ /* 0x000e22000020f000 */
[----:B------:R-:W-:Y:S01]  /*5fc0*/  SHF.R.U32.HI R2, RZ, UR11, R3 ;  /* 0x0000000bff027c19 */ /* 0x000fe20008011603 */
[----:B------:R-:W-:Y:S01]  /*5fd0*/  ULDC.64 UR8, c[0x0][0x620] ;  /* 0x0001880000087ab9 */ /* 0x000fe20000000a00 */
[----:B------:R-:W-:Y:S01]  /*5fe0*/  IADD3 R5, P1, RZ, -R19, RZ ;  /* 0x80000013ff057210 */ /* 0x000fe20007f3e0ff */
[----:B------:R-:W-:Y:S01]  /*5ff0*/  ULDC UR11, c[0x0][0x658] ;  /* 0x00019600000b7ab9 */ /* 0x000fe20000000800 */
[----:B-1----:R-:W-:Y:S01]  /*6000*/  I2FP.F32.U32 R4, UR12 ;  /* 0x0000000c00047c45 */ /* 0x002fe20008201000 */
[----:B------:R-:W-:Y:S02]  /*6010*/  ULDC UR16, c[0x0][0x648] ;  /* 0x0001920000107ab9 */ /* 0x000fe40000000800 */
[----:B------:R-:W-:Y:S02]  /*6020*/  IMAD.X R2, RZ, RZ, ~R2, P1 ;  /* 0x000000ffff027224 */ /* 0x000fe400008e0e02 */
[----:B------:R-:W-:Y:S01]  /*6030*/  FMUL R6, R4, UR14 ;  /* 0x0000000e04067c20 */ /* 0x000fe20008400000 */
[----:B------:R-:W-:Y:S01]  /*6040*/  ULDC.64 UR14, c[0x0][0x640] ;  /* 0x00019000000e7ab9 */ /* 0x000fe20000000a00 */
[----:B------:R-:W-:Y:S01]  /*6050*/  IMAD R4, R2, UR8, RZ ;  /* 0x0000000802047c24 */ /* 0x000fe2000f8e02ff */
[----:B------:R-:W-:Y:S01]  /*6060*/  ISETP.NE.U32.AND P1, PT, RZ, UR14, PT ;  /* 0x0000000eff007c0c */ /* 0x000fe2000bf25070 */
[C---:B------:R-:W-:Y:S01]  /*6070*/  IMAD.WIDE.U32 R2, R5.reuse, UR8, R16 ;  /* 0x0000000805027c25 */ /* 0x040fe2000f8e0010 */
[----:B0-----:R-:W-:Y:S01]  /*6080*/  R2UR UR8, R10 ;  /* 0x000000000a0872ca */ /* 0x001fe200000e0000 */
[----:B------:R-:W0:Y:S01]  /*6090*/  F2I.U32.TRUNC.NTZ R6, R6 ;  /* 0x0000000600067305 */ /* 0x000e22000020f000 */
[----:B------:R-:W1:Y:S01]  /*60a0*/  LDC R10, c[0x0][0x610] ;  /* 0x00018400ff0a7b82 */ /* 0x000e620000000800 */
[----:B------:R-:W-:Y:S01]  /*60b0*/  IMAD R5, R5, UR9, R4 ;  /* 0x0000000905057c24 */ /* 0x000fe2000f8e0204 */
[----:B------:R-:W-:Y:S01]  /*60c0*/  ULDC UR9, c[0x0][0x618] ;  /* 0x0001860000097ab9 */ /* 0x000fe20000000800 */
[----:B------:R-:W-:-:S02]  /*60d0*/  ISETP.NE.AND.EX P1, PT, RZ, UR15, PT, P1 ;  /* 0x0000000fff007c0c */ /* 0x000fc4000bf25310 */
[----:B------:R-:W-:-:S05]  /*60e0*/  IMAD.IADD R3, R3, 0x1, R5 ;  /* 0x0000000103037824 */ /* 0x000fca00078e0205 */
[--C-:B------:R-:W-:Y:S02]  /*60f0*/  SHF.R.U64 R12, R2, UR9, R3.reuse ;  /* 0x00000009020c7c19 */ /* 0x100fe40008001203 */
[----:B------:R-:W-:Y:S01]  /*6100*/  SHF.R.U32.HI R3, RZ, UR9, R3 ;  /* 0x00000009ff037c19 */ /* 0x000fe20008011603 */
[----:B------:R-:W-:Y:S01]  /*6110*/  ULDC UR9, c[0x0][0x608] ;  /* 0x0001820000097ab9 */ /* 0x000fe20000000800 */
[----:B0-----:R-:W-:Y:S02]  /*6120*/  R2UR UR10, R6 ;  /* 0x00000000060a72ca */ /* 0x001fe400000e0000 */
[--C-:B------:R-:W-:Y:S02]  /*6130*/  SHF.R.U64 R14, R12, UR9, R3.reuse ;  /* 0x000000090c0e7c19 */ /* 0x100fe40008001203 */
[----:B------:R-:W-:Y:S01]  /*6140*/  SHF.R.U32.HI R3, RZ, UR9, R3 ;  /* 0x00000009ff037c19 */ /* 0x000fe20008011603 */
[----:B------:R-:W-:-:S03]  /*6150*/  UIADD3 UR9, -UR8, URZ, URZ ;  /* 0x0000003f08097290 */ /* 0x000fc6000fffe13f */
[--C-:B------:R-:W-:Y:S01]  /*6160*/  SHF.R.U64 R15, R14, UR11, R3.reuse ;  /* 0x0000000b0e0f7c19 */ /* 0x100fe20008001203 */
[----:B------:R-:W-:Y:S01]  /*6170*/  ULDC UR8, c[0x0][0x144] ;  /* 0x0000510000087ab9 */ /* 0x000fe20000000800 */
[----:B------:R-:W-:-:S03]  /*6180*/  SHF.R.U32.HI R3, RZ, UR11, R3 ;  /* 0x0000000bff037c19 */ /* 0x000fc60008011603 */
[----:B------:R-:W-:Y:S01]  /*6190*/  IMAD.MOV.U32 R2, RZ, RZ, R15 ;  /* 0x000000ffff027224 */ /* 0x000fe200078e000f */
[----:B------:R-:W-:Y:S06]  /*61a0*/  @!P1 BRA `(.L_x_98) ;  /* 0x0000000000289947 */ /* 0x000fec0003800000 */
        /* <DEDUP_REMOVED lines=10> */
.L_x_98:
[----:B------:R-:W-:Y:S01]  /*6250*/  UISETP.NE.AND UP0, UPT, UR38, URZ, UPT ;  /* 0x0000003f2600728c */ /* 0x000fe2000bf05270 */
[----:B------:R-:W-:Y:S01]  /*6260*/  SHF.R.U64 R3, R2, UR16, R3 ;  /* 0x0000001002037c19 */ /* 0x000fe20008001203 */
[----:B------:R-:W-:Y:S01]  /*6270*/  UIADD3 UR10, -UR10, URZ, URZ ;  /* 0x0000003f0a0a7290 */ /* 0x000fe2000fffe13f */
[----:B------:R-:W-:Y:S01]  /*6280*/  LOP3.LUT R2, R14, UR6, RZ, 0xc0, !PT ;  /* 0x000000060e027c12 */ /* 0x000fe2000f8ec0ff */
[----:B------:R-:W-:Y:S01]  /*6290*/  UIMAD UR7, UR8, UR9, UR7 ;  /* 0x00000009080772a4 */ /* 0x000fe2000f8e0207 */
[----:B------:R-:W-:Y:S01]  /*62a0*/  LOP3.LUT R5, R12, UR4, RZ, 0xc0, !PT ;  /* 0x000000040c057c12 */ /* 0x000fe2000f8ec0ff */
[----:B------:R-:W-:Y:S01]  /*62b0*/  IMAD.MOV R4, RZ, RZ, -R3 ;  /* 0x000000ffff047224 */ /* 0x000fe200078e0a03 */
[----:B------:R-:W-:Y:S01]  /*62c0*/  ULDC UR8, c[0x0][0x148] ;  /* 0x0000520000087ab9 */ /* 0x000fe20000000800 */
[----:B------:R-:W-:Y:S01]  /*62d0*/  IMAD R3, R3, UR5, R2 ;  /* 0x0000000503037c24 */ /* 0x000fe2000f8e0202 */
[----:B------:R-:W-:Y:S02]  /*62e0*/  PLOP3.LUT P1, PT, PT, PT, UP0, 0x80, 0x0 ;  /* 0x000000000000781c */ /* 0x000fe40003f2f008 */
[----:B------:R-:W-:-:S03]  /*62f0*/  @UP0 UIMAD UR7, UR8, UR10, UR12 ;  /* 0x0000000a080702a4 */ /* 0x000fc6000f8e020c */
[----:B------:R-:W-:Y:S02]  /*6300*/  ULDC UR8, c[0x0][0x638] ;  /* 0x00018e0000087ab9 */ /* 0x000fe40000000800 */
[----:B------:R-:W-:Y:S02]  /*6310*/  IMAD R2, R4, UR8, R15 ;  /* 0x0000000804027c24 */ /* 0x000fe4000f8e020f */
[----:B-1----:R-:W-:Y:S01]  /*6320*/  IMAD R10, R3, R10, UR7 ;  /* 0x00000007030a7e24 */ /* 0x002fe2000f8e020a */
[----:B------:R-:W-:Y:S01]  /*6330*/  ULDC UR7, c[0x0][0x600] ;  /* 0x0001800000077ab9 */ /* 0x000fe20000000800 */
[----:B------:R-:W-:Y:S02]  /*6340*/  IMAD.MOV.U32 R3, RZ, RZ, 0x1 ;  /* 0x00000001ff037424 */ /* 0x000fe400078e00ff */
[----:B------:R-:W-:-:S05]  /*6350*/  IMAD R5, R2, UR7, R5 ;  /* 0x0000000702057c24 */ /* 0x000fca000f8e0205 */
[----:B------:R-:W-:Y:S02]  /*6360*/  SEL R2, R5, R10, !P1 ;  /* 0x0000000a05027207 */ /* 0x000fe40004800000 */
[----:B------:R-:W-:-:S07]  /*6370*/  SEL R18, R10, R5, !P1 ;  /* 0x000000050a127207 */ /* 0x000fce0004800000 */
.L_x_96:
[----:B------:R-:W-:Y:S05]  /*6380*/  BSYNC B1 ;  /* 0x0000000000017941 */ /* 0x000fea0003800000 */
.L_x_95:
[----:B------:R-:W-:-:S13]  /*6390*/  LOP3.LUT P1, RZ, R3, 0xff, RZ, 0xc0, !PT ;  /* 0x000000ff03ff7812 */ /* 0x000fda000782c0ff */
[----:B------:R-:W-:Y:S05]  /*63a0*/  @P1 BRA `(.L_x_99) ;  /* 0xfffffff000f81947 */ /* 0x000fea000383ffff */
[----:B------:R-:W-:Y:S05]  /*63b0*/  BSYNC B0 ;  /* 0x0000000000007941 */ /* 0x000fea0003800000 */
.L_x_87:
[----:B------:R-:W-:-:S03]  /*63c0*/  UMOV UR7, 0xffffffff ;  /* 0xffffffff00077882 */ /* 0x000fc60000000000 */
[----:B------:R-:W-:Y:S05]  /*63d0*/  BRA.DIV UR7, `(.L_x_100) ;  /* 0x0000000607d47947 */ /* 0x000fea000b800000 */
[----:B------:R-:W-:-:S13]  /*63e0*/  ELECT P6, URZ, PT ;  /* 0x00000000003f782f */ /* 0x000fda00038c0000 */
.L_x_120:
[----:B------:R-:W-:Y:S04]  /*63f0*/  BSSY B0, `(.L_x_101) ;  /* 0x0000050000007945 */ /* 0x000fe80003800000 */
[----:B------:R-:W-:Y:S05]  /*6400*/  @!P6 BRA `(.L_x_102) ;  /* 0x000000040038e947 */ /* 0x000fea0003800000 */
[----:B------:R-:W-:-:S04]  /*6410*/  ULOP3.LUT UR7, UR40, 0x2, URZ, 0xfc, !UPT ;  /* 0x0000000228077892 */ /* 0x000fc8000f8efc3f */
[----:B------:R-:W-:-:S06]  /*6420*/  UISETP.NE.AND UP0, UPT, UR7, 0x3, UPT ;  /* 0x000000030700788c */ /* 0x000fcc000bf05270 */
[----:B------:R-:W-:-:S13]  /*6430*/  PLOP3.LUT P0, PT, PT, PT, UP0, 0x80, 0x0 ;  /* 0x000000000000781c */ /* 0x000fda0003f0f008 */
[----:B------:R-:W-:Y:S05]  /*6440*/  @!P0 BRA `(.L_x_103) ;  /* 0x0000000000048947 */ /* 0x000fea0003800000 */
[----:B------:R-:W-:Y:S01]  /*6450*/  BPT.TRAP 0x1 ;  /* 0x000000040000795c */ /* 0x000fe20000300000 */
.L_x_103:
[----:B------:R-:W0:Y:S01]  /*6460*/  S2R R3, SR_CgaCtaId ;  /* 0x0000000000037919 */ /* 0x000e220000008800 */
[----:B------:R-:W-:-:S04]  /*6470*/  MOV R2, 0x400 ;  /* 0x0000040000027802 */ /* 0x000fc80000000f00 */
[----:B0-----:R-:W-:Y:S02]  /*6480*/  LEA R3, R3, R2, 0x18 ;  /* 0x0000000203037211 */ /* 0x001fe400078ec0ff */
[----:B------:R-:W-:-:S03]  /*6490*/  SHF.L.U32 R2, R8, 0x1f, RZ ;  /* 0x0000001f08027819 */ /* 0x000fc600000006ff */
[----:B------:R-:W-:-:S04]  /*64a0*/  VIADD R3, R3, 0x40 ;  /* 0x0000004003037836 */ /* 0x000fc80000000000 */
[C---:B------:R-:W-:Y:S02]  /*64b0*/  IMAD R7, R0.reuse, 0x8, R3 ;  /* 0x0000000800077824 */ /* 0x040fe400078e0203 */
[----:B------:R-:W-:Y:S02]  /*64c0*/  VIADD R0, R0, 0x1 ;  /* 0x0000000100007836 */ /* 0x000fe40000000000 */
[----:B------:R-:W0:Y:S03]  /*64d0*/  SYNCS.PHASECHK.TRANS64.TRYWAIT P0, [R7+URZ], R2 ;  /* 0x00000002070075a7 */ /* 0x000e26000800017f */
[----:B------:R-:W-:-:S04]  /*64e0*/  ISETP.NE.AND P1, PT, R0, 0x8, PT ;  /* 0x000000080000780c */ /* 0x000fc80003f25270 */
[----:B------:R-:W-:Y:S02]  /*64f0*/  SEL R5, RZ, 0x1, P1 ;  /* 0x00000001ff057807 */ /* 0x000fe40000800000 */
[----:B------:R-:W-:Y:S02]  /*6500*/  SEL R0, R0, RZ, P1 ;  /* 0x000000ff00007207 */ /* 0x000fe40000800000 */
[----:B------:R-:W-:-:S03]  /*6510*/  LOP3.LUT R5, R8, R5, RZ, 0x3c, !PT ;  /* 0x0000000508057212 */ /* 0x000fc600078e3cff */
[----:B------:R-:W-:Y:S01]  /*6520*/  IMAD R9, R0, 0x8, R3 ;  /* 0x0000000800097824 */ /* 0x000fe200078e0203 */
[----:B------:R-:W-:Y:S01]  /*6530*/  SHF.L.U32 R4, R5, 0x1f, RZ ;  /* 0x0000001f05047819 */ /* 0x000fe200000006ff */
[----:B0-----:R-:W-:Y:S06]  /*6540*/  @!P0 BRA `(.L_x_104) ;  /* 0x0000000400988947 */ /* 0x001fec0003800000 */
.L_x_121:
[----:B------:R-:W1:Y:S01]  /*6550*/  SYNCS.PHASECHK.TRANS64.TRYWAIT P0, [R9+URZ], R4 ;  /* 0x00000004090075a7 */ /* 0x000e62000800017f */
[----:B------:R-:W-:-:S05]  /*6560*/  VIADD R0, R0, 0x1 ;  /* 0x0000000100007836 */ /* 0x000fca0000000000 */
[----:B------:R-:W-:-:S04]  /*6570*/  ISETP.NE.AND P1, PT, R0, 0x8, PT ;  /* 0x000000080000780c */ /* 0x000fc80003f25270 */
[----:B0-----:R-:W-:Y:S02]  /*6580*/  SEL R2, RZ, 0x1, P1 ;  /* 0x00000001ff027807 */ /* 0x001fe40000800000 */
[----:B------:R-:W-:Y:S02]  /*6590*/  SEL R0, R0, RZ, P1 ;  /* 0x000000ff00007207 */ /* 0x000fe40000800000 */
[----:B------:R-:W-:-:S03]  /*65a0*/  LOP3.LUT R7, R5, R2, RZ, 0x3c, !PT ;  /* 0x0000000205077212 */ /* 0x000fc600078e3cff */
[----:B------:R-:W-:Y:S01]  /*65b0*/  IMAD R6, R0, 0x8, R3 ;  /* 0x0000000800067824 */ /* 0x000fe200078e0203 */
[----:B------:R-:W-:Y:S01]  /*65c0*/  SHF.L.U32 R5, R7, 0x1f, RZ ;  /* 0x0000001f07057819 */ /* 0x000fe200000006ff */
[----:B-1----:R-:W-:Y:S06]  /*65d0*/  @!P0 BRA `(.L_x_105) ;  /* 0x0000000400888947 */ /* 0x002fec0003800000 */
.L_x_122:
[----:B------:R-:W1:Y:S01]  /*65e0*/  SYNCS.PHASECHK.TRANS64.TRYWAIT P0, [R6+URZ], R5 ;  /* 0x00000005060075a7 */ /* 0x000e62000800017f */
[----:B------:R-:W-:-:S05]  /*65f0*/  VIADD R0, R0, 0x1 ;  /* 0x0000000100007836 */ /* 0x000fca0000000000 */
[----:B------:R-:W-:-:S04]  /*6600*/  ISETP.NE.AND P1, PT, R0, 0x8, PT ;  /* 0x000000080000780c */ /* 0x000fc80003f25270 */
[----:B------:R-:W-:Y:S02]  /*6610*/  SEL R2, RZ, 0x1, P1 ;  /* 0x00000001ff027807 */ /* 0x000fe40000800000 */
[----:B------:R-:W-:Y:S02]  /*6620*/  SEL R0, R0, RZ, P1 ;  /* 0x000000ff00007207 */ /* 0x000fe40000800000 */
[----:B------:R-:W-:-:S03]  /*6630*/  LOP3.LUT R7, R7, R2, RZ, 0x3c, !PT ;  /* 0x0000000207077212 */ /* 0x000fc600078e3cff */
[----:B0-----:R-:W-:Y:S01]  /*6640*/  IMAD R9, R0, 0x8, R3 ;  /* 0x0000000800097824 */ /* 0x001fe200078e0203 */
[----:B------:R-:W-:Y:S01]  /*6650*/  SHF.L.U32 R4, R7, 0x1f, RZ ;  /* 0x0000001f07047819 */ /* 0x000fe200000006ff */
[----:B-1----:R-:W-:Y:S06]  /*6660*/  @!P0 BRA `(.L_x_106) ;  /* 0x0000000400788947 */ /* 0x002fec0003800000 */
.L_x_123:
        /* <DEDUP_REMOVED lines=9> */
.L_x_124:
        /* <DEDUP_REMOVED lines=9> */
.L_x_125:
        /* <DEDUP_REMOVED lines=9> */
.L_x_126:
[----:B------:R-:W1:Y:S01]  /*6820*/  SYNCS.PHASECHK.TRANS64.TRYWAIT P0, [R6+URZ], R5 ;  /* 0x00000005060075a7 */ /* 0x000e62000800017f */
[----:B------:R-:W-:-:S05]  /*6830*/  VIADD R0, R0, 0x1 ;  /* 0x0000000100007836 */ /* 0x000fca0000000000 */
[----:B------:R-:W-:-:S04]  /*6840*/  ISETP.NE.AND P1, PT, R0, 0x8, PT ;  /* 0x000000080000780c */ /* 0x000fc80003f25270 */
[----:B------:R-:W-:Y:S02]  /*6850*/  SEL R2, RZ, 0x1, P1 ;  /* 0x00000001ff027807 */ /* 0x000fe40000800000 */
[----:B------:R-:W-:Y:S02]  /*6860*/  SEL R0, R0, RZ, P1 ;  /* 0x000000ff00007207 */ /* 0x000fe40000800000 */
[----:B------:R-:W-:Y:S01]  /*6870*/  LOP3.LUT R2, R7, R2, RZ, 0x3c, !PT ;  /* 0x0000000207027212 */ /* 0x000fe200078e3cff */
[----:B-1----:R-:W-:Y:S06]  /*6880*/  @!P0 BRA `(.L_x_110) ;  /* 0x0000000400408947 */ /* 0x002fec0003800000 */
.L_x_127:
[----:B------:R-:W-:Y:S01]  /*6890*/  IMAD R3, R0, 0x8, R3 ;  /* 0x0000000800037824 */ /* 0x000fe200078e0203 */
[----:B------:R-:W-:-:S07]  /*68a0*/  SHF.L.U32 R0, R2, 0x1f, RZ ;  /* 0x0000001f02007819 */ /* 0x000fce00000006ff */
.L_x_111:
[----:B--2---:R2:W3:Y:S02]  /*68b0*/  SYNCS.PHASECHK.TRANS64.TRYWAIT P0, [R3+URZ], R0 ;  /* 0x00000000030075a7 */ /* 0x0044e4000800017f */
[----:B---3--:R-:W-:Y:S05]  /*68c0*/  @!P0 NANOSLEEP.SYNCS 0x989680 ;  /* 0x009896800000895d */ /* 0x008fea0003900000 */
[----:B------:R-:W3:Y:S02]  /*68d0*/  @!P0 SYNCS.PHASECHK.TRANS64 P0, [R3+URZ], R0 ;  /* 0x00000000030085a7 */ /* 0x000ee4000800007f */
[----:B---3--:R-:W-:Y:S05]  /*68e0*/  @!P0 BRA `(.L_x_111) ;  /* 0xfffffffc00f08947 */ /* 0x008fea000383ffff */
.L_x_102:
[----:B------:R-:W-:Y:S05]  /*68f0*/  BSYNC B0 ;  /* 0x0000000000007941 */ /* 0x000fea0003800000 */
.L_x_101:
[----:B------:R-:W-:Y:S05]  /*6900*/  EXIT ;  /* 0x000000000000794d */ /* 0x000fea0003800000 */
.L_x_19:
[----:B0-----:R0:W1:Y:S02]  /*6910*/  SYNCS.PHASECHK.TRANS64.TRYWAIT P0, [R55+URZ], R0 ;  /* 0x00000000370075a7 */ /* 0x001064000800017f */
[----:B-1----:R-:W-:Y:S05]  /*6920*/  @!P0 NANOSLEEP.SYNCS 0x989680 ;  /* 0x009896800000895d */ /* 0x002fea0003900000 */
[----:B------:R-:W1:Y:S02]  /*6930*/  @!P0 SYNCS.PHASECHK.TRANS64 P0, [R55+URZ], R0 ;  /* 0x00000000370085a7 */ /* 0x000e64000800007f */
[----:B-1----:R-:W-:Y:S05]  /*6940*/  @!P0 BRA `(.L_x_19) ;  /* 0xfffffffc00f08947 */ /* 0x002fea000383ffff */
[----:B------:R-:W-:Y:S05]  /*6950*/  BRA `(.L_x_112) ;  /* 0xffffffac00ec7947 */ /* 0x000fea000383ffff */
.L_x_24:
[----:B-1----:R1:W2:Y:S02]  /*6960*/  SYNCS.PHASECHK.TRANS64.TRYWAIT P1, [R3+URZ], R0 ;  /* 0x00000000030075a7 */ /* 0x0022a4000802017f */
[----:B--2---:R-:W-:Y:S05]  /*6970*/  @!P1 NANOSLEEP.SYNCS 0x989680 ;  /* 0x009896800000995d */ /* 0x004fea0003900000 */
[----:B------:R-:W2:Y:S02]  /*6980*/  @!P1 SYNCS.PHASECHK.TRANS64 P1, [R3+URZ], R0 ;  /* 0x00000000030095a7 */ /* 0x000ea4000802007f */
[----:B--2---:R-:W-:Y:S05]  /*6990*/  @!P1 BRA `(.L_x_24) ;  /* 0xfffffffc00f09947 */ /* 0x004fea000383ffff */
[----:B------:R-:W-:Y:S05]  /*69a0*/  BRA `(.L_x_23) ;  /* 0xffffffb000547947 */ /* 0x000fea000383ffff */
.L_x_29:
[----:B-1----:R-:W-:-:S04]  /*69b0*/  IMAD.U32 R5, RZ, RZ, UR4 ;  /* 0x00000004ff057e24 */ /* 0x002fc8000f8e00ff */
[----:B------:R1:W2:Y:S03]  /*69c0*/  SYNCS.PHASECHK.TRANS64.TRYWAIT P1, [R5+URZ], R4 ;  /* 0x00000004050075a7 */ /* 0x0002a6000802017f */
[----:B--2---:R-:W-:Y:S05]  /*69d0*/  @!P1 NANOSLEEP.SYNCS 0x989680 ;  /* 0x009896800000995d */ /* 0x004fea0003900000 */
[----:B------:R-:W2:Y:S02]  /*69e0*/  @!P1 SYNCS.PHASECHK.TRANS64 P1, [R5+URZ], R4 ;  /* 0x00000004050095a7 */ /* 0x000ea4000802007f */
[----:B--2---:R-:W-:Y:S05]  /*69f0*/  @!P1 BRA `(.L_x_29) ;  /* 0xfffffffc00ec9947 */ /* 0x004fea000383ffff */
[----:B------:R-:W-:Y:S05]  /*6a00*/  BRA `(.L_x_28) ;  /* 0xffffffb800fc7947 */ /* 0x000fea000383ffff */
.L_x_35:
[----:B0-----:R0:W1:Y:S02]  /*6a10*/  SYNCS.PHASECHK.TRANS64.TRYWAIT P0, [R55+URZ+0x10], R0 ;  /* 0x00001000370075a7 */ /* 0x001064000800017f */
[----:B-1----:R-:W-:Y:S05]  /*6a20*/  @!P0 NANOSLEEP.SYNCS 0x989680 ;  /* 0x009896800000895d */ /* 0x002fea0003900000 */
[----:B------:R-:W1:Y:S02]  /*6a30*/  @!P0 SYNCS.PHASECHK.TRANS64 P0, [R55+URZ+0x10], R0 ;  /* 0x00001000370085a7 */ /* 0x000e64000800007f */
[----:B-1----:R-:W-:Y:S05]  /*6a40*/  @!P0 BRA `(.L_x_35) ;  /* 0xfffffffc00f08947 */ /* 0x002fea000383ffff */
[----:B------:R-:W-:Y:S05]  /*6a50*/  BRA `(.L_x_113) ;  /* 0xffffffc8003c7947 */ /* 0x000fea000383ffff */
.L_x_88:
[----:B------:R-:W-:Y:S01]  /*6a60*/  BSSY B1, `(.L_x_114) ;  /* 0x0000006000017945 */ /* 0x000fe20003800000 */
[----:B------:R-:W-:-:S07]  /*6a70*/  IMAD.MOV.U32 R15, RZ, RZ, -0x1 ;  /* 0xffffffffff0f7424 */ /* 0x000fce00078e00ff */
[----:B-----5:R-:W-:Y:S05]  /*6a80*/  WARPSYNC.COLLECTIVE R15, `(.L_x_115) ;  /* 0x000000000f0c7348 */ /* 0x020fea0003c00000 */
[----:B------:R-:W-:Y:S02]  /*6a90*/  ELECT P6, UR62, PT ;  /* 0x00000000003e782f */ /* 0x000fe400038c0000 */
[----:B------:R-:W-:Y:S01]  /*6aa0*/  MOV R14, UR62 ;  /* 0x0000003e000e7c02 */ /* 0x000fe20008000f00 */
[----:B-----5:R-:W-:Y:S10]  /*6ab0*/  ENDCOLLECTIVE ;  /* 0x000000000000791b */ /* 0x020ff40003800000 */
.L_x_115:
[----:B------:R-:W-:Y:S05]  /*6ac0*/  BSYNC B1 ;  /* 0x0000000000017941 */ /* 0x000fea0003800000 */
.L_x_114:
[----:B------:R-:W-:Y:S05]  /*6ad0*/  BRA `(.L_x_116) ;  /* 0xffffffec00387947 */ /* 0x000fea000383ffff */
.L_x_91:
[----:B0-----:R0:W1:Y:S02]  /*6ae0*/  SYNCS.PHASECHK.TRANS64.TRYWAIT P1, [R10+URZ+0x40], R3 ;  /* 0x000040030a0075a7 */ /* 0x001064000802017f */
[----:B-1----:R-:W-:Y:S05]  /*6af0*/  @!P1 NANOSLEEP.SYNCS 0x989680 ;  /* 0x009896800000995d */ /* 0x002fea0003900000 */
[----:B------:R-:W1:Y:S02]  /*6b00*/  @!P1 SYNCS.PHASECHK.TRANS64 P1, [R10+URZ+0x40], R3 ;  /* 0x000040030a0095a7 */ /* 0x000e64000802007f */
[----:B-1----:R-:W-:Y:S05]  /*6b10*/  @!P1 BRA `(.L_x_91) ;  /* 0xfffffffc00f09947 */ /* 0x002fea000383ffff */
[----:B------:R-:W-:Y:S05]  /*6b20*/  BRA `(.L_x_117) ;  /* 0xffffffec00707947 */ /* 0x000fea000383ffff */
.L_x_100:
[----:B------:R-:W-:Y:S01]  /*6b30*/  BSSY B0, `(.L_x_118) ;  /* 0x0000006000007945 */ /* 0x000fe20003800000 */
[----:B------:R-:W-:-:S07]  /*6b40*/  IMAD.MOV.U32 R15, RZ, RZ, -0x1 ;  /* 0xffffffffff0f7424 */ /* 0x000fce00078e00ff */
[----:B-----5:R-:W-:Y:S05]  /*6b50*/  WARPSYNC.COLLECTIVE R15, `(.L_x_119) ;  /* 0x000000000f0c7348 */ /* 0x020fea0003c00000 */
[----:B------:R-:W-:Y:S02]  /*6b60*/  ELECT P6, UR62, PT ;  /* 0x00000000003e782f */ /* 0x000fe400038c0000 */
[----:B------:R-:W-:Y:S01]  /*6b70*/  MOV R14, UR62 ;  /* 0x0000003e000e7c02 */ /* 0x000fe20008000f00 */
[----:B-----5:R-:W-:Y:S10]  /*6b80*/  ENDCOLLECTIVE ;  /* 0x000000000000791b */ /* 0x020ff40003800000 */
.L_x_119:
[----:B------:R-:W-:Y:S05]  /*6b90*/  BSYNC B0 ;  /* 0x0000000000007941 */ /* 0x000fea0003800000 */
.L_x_118:
[----:B------:R-:W-:Y:S05]  /*6ba0*/  BRA `(.L_x_120) ;  /* 0xfffffff800107947 */ /* 0x000fea000383ffff */
.L_x_104:
[----:B0-----:R0:W1:Y:S02]  /*6bb0*/  SYNCS.PHASECHK.TRANS64.TRYWAIT P0, [R7+URZ], R2 ;  /* 0x00000002070075a7 */ /* 0x001064000800017f */
[----:B-1----:R-:W-:Y:S05]  /*6bc0*/  @!P0 NANOSLEEP.SYNCS 0x989680 ;  /* 0x009896800000895d */ /* 0x002fea0003900000 */
[----:B------:R-:W1:Y:S02]  /*6bd0*/  @!P0 SYNCS.PHASECHK.TRANS64 P0, [R7+URZ], R2 ;  /* 0x00000002070085a7 */ /* 0x000e64000800007f */
[----:B-1----:R-:W-:Y:S05]  /*6be0*/  @!P0 BRA `(.L_x_104) ;  /* 0xfffffffc00f08947 */ /* 0x002fea000383ffff */
[----:B------:R-:W-:Y:S05]  /*6bf0*/  BRA `(.L_x_121) ;  /* 0xfffffff800547947 */ /* 0x000fea000383ffff */
.L_x_105:
[----:B0-----:R0:W1:Y:S02]  /*6c00*/  SYNCS.PHASECHK.TRANS64.TRYWAIT P0, [R9+URZ], R4 ;  /* 0x00000004090075a7 */ /* 0x001064000800017f */
[----:B-1----:R-:W-:Y:S05]  /*6c10*/  @!P0 NANOSLEEP.SYNCS 0x989680 ;  /* 0x009896800000895d */ /* 0x002fea0003900000 */
[----:B------:R-:W1:Y:S02]  /*6c20*/  @!P0 SYNCS.PHASECHK.TRANS64 P0, [R9+URZ], R4 ;  /* 0x00000004090085a7 */ /* 0x000e64000800007f */
[----:B-1----:R-:W-:Y:S05]  /*6c30*/  @!P0 BRA `(.L_x_105) ;  /* 0xfffffffc00f08947 */ /* 0x002fea000383ffff */
[----:B------:R-:W-:Y:S05]  /*6c40*/  BRA `(.L_x_122) ;  /* 0xfffffff800647947 */ /* 0x000fea000383ffff */
.L_x_106:
[----:B0-----:R0:W1:Y:S02]  /*6c50*/  SYNCS.PHASECHK.TRANS64.TRYWAIT P0, [R6+URZ], R5 ;  /* 0x00000005060075a7 */ /* 0x001064000800017f */
[----:B-1----:R-:W-:Y:S05]  /*6c60*/  @!P0 NANOSLEEP.SYNCS 0x989680 ;  /* 0x009896800000895d */ /* 0x002fea0003900000 */
[----:B------:R-:W1:Y:S02]  /*6c70*/  @!P0 SYNCS.PHASECHK.TRANS64 P0, [R6+URZ], R5 ;  /* 0x00000005060085a7 */ /* 0x000e64000800007f */
[----:B-1----:R-:W-:Y:S05]  /*6c80*/  @!P0 BRA `(.L_x_106) ;  /* 0xfffffffc00f08947 */ /* 0x002fea000383ffff */
[----:B------:R-:W-:Y:S05]  /*6c90*/  BRA `(.L_x_123) ;  /* 0xfffffff800747947 */ /* 0x000fea000383ffff */
.L_x_107:
[----:B0-----:R0:W1:Y:S02]  /*6ca0*/  SYNCS.PHASECHK.TRANS64.TRYWAIT P0, [R9+URZ], R4 ;  /* 0x00000004090075a7 */ /* 0x001064000800017f */
[----:B-1----:R-:W-:Y:S05]  /*6cb0*/  @!P0 NANOSLEEP.SYNCS 0x989680 ;  /* 0x009896800000895d */ /* 0x002fea0003900000 */
[----:B------:R-:W1:Y:S02]  /*6cc0*/  @!P0 SYNCS.PHASECHK.TRANS64 P0, [R9+URZ], R4 ;  /* 0x00000004090085a7 */ /* 0x000e64000800007f */
[----:B-1----:R-:W-:Y:S05]  /*6cd0*/  @!P0 BRA `(.L_x_107) ;  /* 0xfffffffc00f08947 */ /* 0x002fea000383ffff */
[----:B------:R-:W-:Y:S05]  /*6ce0*/  BRA `(.L_x_124) ;  /* 0xfffffff800847947 */ /* 0x000fea000383ffff */
.L_x_108:
[----:B0-----:R0:W1:Y:S02]  /*6cf0*/  SYNCS.PHASECHK.TRANS64.TRYWAIT P0, [R6+URZ], R5 ;  /* 0x00000005060075a7 */ /* 0x001064000800017f */
[----:B-1----:R-:W-:Y:S05]  /*6d00*/  @!P0 NANOSLEEP.SYNCS 0x989680 ;  /* 0x009896800000895d */ /* 0x002fea0003900000 */
[----:B------:R-:W1:Y:S02]  /*6d10*/  @!P0 SYNCS.PHASECHK.TRANS64 P0, [R6+URZ], R5 ;  /* 0x00000005060085a7 */ /* 0x000e64000800007f */
[----:B-1----:R-:W-:Y:S05]  /*6d20*/  @!P0 BRA `(.L_x_108) ;  /* 0xfffffffc00f08947 */ /* 0x002fea000383ffff */
[----:B------:R-:W-:Y:S05]  /*6d30*/  BRA `(.L_x_125) ;  /* 0xfffffff800947947 */ /* 0x000fea000383ffff */
.L_x_109:
[----:B0-----:R0:W1:Y:S02]  /*6d40*/  SYNCS.PHASECHK.TRANS64.TRYWAIT P0, [R9+URZ], R4 ;  /* 0x00000004090075a7 */ /* 0x001064000800017f */
[----:B-1----:R-:W-:Y:S05]  /*6d50*/  @!P0 NANOSLEEP.SYNCS 0x989680 ;  /* 0x009896800000895d */ /* 0x002fea0003900000 */
[----:B------:R-:W1:Y:S02]  /*6d60*/  @!P0 SYNCS.PHASECHK.TRANS64 P0, [R9+URZ], R4 ;  /* 0x00000004090085a7 */ /* 0x000e64000800007f */
[----:B-1----:R-:W-:Y:S05]  /*6d70*/  @!P0 BRA `(.L_x_109) ;  /* 0xfffffffc00f08947 */ /* 0x002fea000383ffff */
[----:B------:R-:W-:Y:S05]  /*6d80*/  BRA `(.L_x_126) ;  /* 0xfffffff800a47947 */ /* 0x000fea000383ffff */
.L_x_110:
[----:B-1----:R1:W2:Y:S02]  /*6d90*/  SYNCS.PHASECHK.TRANS64.TRYWAIT P0, [R6+URZ], R5 ;  /* 0x00000005060075a7 */ /* 0x0022a4000800017f */
[----:B--2---:R-:W-:Y:S05]  /*6da0*/  @!P0 NANOSLEEP.SYNCS 0x989680 ;  /* 0x009896800000895d */ /* 0x004fea0003900000 */
[----:B------:R-:W2:Y:S02]  /*6db0*/  @!P0 SYNCS.PHASECHK.TRANS64 P0, [R6+URZ], R5 ;  /* 0x00000005060085a7 */ /* 0x000ea4000800007f */
[----:B--2---:R-:W-:Y:S05]  /*6dc0*/  @!P0 BRA `(.L_x_110) ;  /* 0xfffffffc00f08947 */ /* 0x004fea000383ffff */
[----:B------:R-:W-:Y:S05]  /*6dd0*/  BRA `(.L_x_127) ;  /* 0xfffffff800ac7947 */ /* 0x000fea000383ffff */
.L_x_128:
[----:B------:R-:W-:-:S00]  /*6de0*/  BRA `(.L_x_128) ;  /* 0xfffffffc00fc7947 */ /* 0x000fc0000383ffff */
[----:B------:R-:W-:-:S00]  /*6df0*/  NOP ;  /* 0x0000000000007918 */ /* 0x000fc00000000000 */
        /* <DEDUP_REMOVED lines=8> */
.L_x_129:


//--------------------- .nv.global.init           --------------------------
	.section	.nv.global.init,"aw",@progbits
.nv.global.init:
	.type		$str$22,@object
	.size		$str$22,($str$23 - $str$22)
$str$22:
        /*0000*/ 	.byte	0x6b, 0x5f, 0x74, 0x69, 0x6c, 0x65, 0x5f, 0x63, 0x6f, 0x75, 0x6e, 0x74, 0x20, 0x3e, 0x3d, 0x20
        /*0010*/ 	.byte	0x31, 0x00
	.type		$str$23,@object
	.size		$str$23,(__unnamed_1 - $str$23)
$str$23:
        /*0012*/ 	.byte	0x2f, 0x74, 0x6d, 0x70, 0x2f, 0x63, 0x75, 0x74, 0x6c, 0x61, 0x73, 0x73, 0x5f, 0x73, 0x77, 0x65
        /*0022*/ 	.byte	0x65, 0x70, 0x5f, 0x73, 0x72, 0x63, 0x2f, 0x69, 0x6e, 0x63, 0x6c, 0x75, 0x64, 0x65, 0x2f, 0x63
        /*0032*/ 	.byte	0x75, 0x74, 0x6c, 0x61, 0x73, 0x73, 0x2f, 0x67, 0x65, 0x6d, 0x6d, 0x2f, 0x63, 0x6f, 0x6c, 0x6c
        /*0042*/ 	.byte	0x65, 0x63, 0x74, 0x69, 0x76, 0x65, 0x2f, 0x73, 0x6d, 0x39, 0x30, 0x5f, 0x6d, 0x6d, 0x61, 0x5f
        /*0052*/ 	.byte	0x74, 0x6d, 0x61, 0x5f, 0x67, 0x6d, 0x6d, 0x61, 0x5f, 0x73, 0x73, 0x5f, 0x77, 0x61, 0x72, 0x70
        /*0062*/ 	.byte	0x73, 0x70, 0x65, 0x63, 0x69, 0x61, 0x6c, 0x69, 0x7a, 0x65, 0x64, 0x2e, 0x68, 0x70, 0x70, 0x00
	.type		__unnamed_1,@object
	.size		__unnamed_1,(.L_0 - __unnamed_1)
__unnamed_1:
        /*0072*/ 	.byte	0x76, 0x6f, 0x69, 0x64, 0x20, 0x63, 0x75, 0x74, 0x6c, 0x61, 0x73, 0x73, 0x3a, 0x3a, 0x67, 0x65
        /* <DEDUP_REMOVED lines=180> */
        /*0bc2*/ 	.byte	0x64, 0x65, 0x6e, 0x74, 0x69, 0x74, 0x79, 0x5d, 0x00
.L_0:


//--------------------- .nv.shared._ZN7cutlass13device_kernelINS_4gemm6kernel13GemmUniversalIN4cute5tupleIJiiiiEEENS1_10collective13CollectiveMmaINS1_34MainloopSm90TmaGmmaWarpSpecializedILi8ENS5_IJNS4_1CILi2EEENSA_ILi1EEESC_EEENS1_32KernelTmaWarpSpecializedPingpongEEENS5_IJNSA_ILi64EEENSA_ILi48EEENSA_ILi128EEEEEENS_10bfloat16_tENS5_IJlSC_lEEESK_SL_NS4_8TiledMMAINS4_8MMA_AtomIJNS4_4SM904GMMA27MMA_64x16x16_F32BF16BF16_SSILNSP_5MajorE0ELSR_0ELNSP_7ScaleInE1ELSS_1EEEEEENS4_6LayoutINS5_IJSC_SC_SC_EEENS5_IJNSA_ILi0EEESX_SX_EEEEENS5_IJNS4_10UnderscoreES10_S10_EEEEENS4_13SM90_TMA_LOADENS4_14ComposedLayoutINS4_7SwizzleILi3ELi4ELi3EEENS4_18smem_ptr_flag_bitsILi16EEENSV_INS5_IJNSA_ILi8EEESG_EEENS5_IJSG_SC_EEEEEEEvNS4_8identityENS4_23SM90_TMA_LOAD_MULTICASTES1D_vS1E_EENS_8epilogue10collective6detail29Sm90TmaWarpSpecializedAdapterINS1I_15DefaultEpilogueISK_SL_SL_NS1H_6thread17LinearCombinationISK_Li1EffLNS1M_9ScaleType4KindE0ELNS_15FloatRoundStyleE2ESK_EENS1_15EpilogueDefaultEEEEEvvEEEEvNT_6ParamsE --------------------------
	.section	.nv.shared._ZN7cutlass13device_kernelINS_4gemm6kernel13GemmUniversalIN4cute5tupleIJiiiiEEENS1_10collective13CollectiveMmaINS1_34MainloopSm90TmaGmmaWarpSpecializedILi8ENS5_IJNS4_1CILi2EEENSA_ILi1EEESC_EEENS1_32KernelTmaWarpSpecializedPingpongEEENS5_IJNSA_ILi64EEENSA_ILi48EEENSA_ILi128EEEEEENS_10bfloat16_tENS5_IJlSC_lEEESK_SL_NS4_8TiledMMAINS4_8MMA_AtomIJNS4_4SM904GMMA27MMA_64x16x16_F32BF16BF16_SSILNSP_5MajorE0ELSR_0ELNSP_7ScaleInE1ELSS_1EEEEEENS4_6LayoutINS5_IJSC_SC_SC_EEENS5_IJNSA_ILi0EEESX_SX_EEEEENS5_IJNS4_10UnderscoreES10_S10_EEEEENS4_13SM90_TMA_LOADENS4_14ComposedLayoutINS4_7SwizzleILi3ELi4ELi3EEENS4_18smem_ptr_flag_bitsILi16EEENSV_INS5_IJNSA_ILi8EEESG_EEENS5_IJSG_SC_EEEEEEEvNS4_8identityENS4_23SM90_TMA_LOAD_MULTICASTES1D_vS1E_EENS_8epilogue10collective6detail29Sm90TmaWarpSpecializedAdapterINS1I_15DefaultEpilogueISK_SL_SL_NS1H_6thread17LinearCombinationISK_Li1EffLNS1M_9ScaleType4KindE0ELNS_15FloatRoundStyleE2ESK_EENS1_15EpilogueDefaultEEEEEvvEEEEvNT_6ParamsE,"aw",@nobits
	.sectionflags	@""
	.align	16
	.zero		1024


//--------------------- .nv.shared.reserved.0     --------------------------
	.section	.nv.shared.reserved.0,"aw",@nobits
	.weak		__nv_reservedSMEM_offset_0_alias
	.size		__nv_reservedSMEM_offset_0_alias, 0, 0
	.other		__nv_reservedSMEM_offset_0_alias,@"STO_CUDA_RESERVED_SHARED STV_DEFAULT"
__nv_reservedSMEM_offset_0_alias:
	.zero		0


//--------------------- .nv.global                --------------------------
	.section	.nv.global,"aw",@nobits
.nv.global:
	.type		_ZN40_INTERNAL_77a4d49a_4_k_cu_2fdb754c_109234cute1_E,@object
	.size		_ZN40_INTERNAL_77a4d49a_4_k_cu_2fdb754c_109234cute1_E,(_ZN40_INTERNAL_77a4d49a_4_k_cu_2fdb754c_109234cuda3std3__45__cpo6cbeginE - _ZN40_INTERNAL_77a4d49a_4_k_cu_2fdb754c_109234cute1_E)
_ZN40_INTERNAL_77a4d49a_4_k_cu_2fdb754c_109234cute1_E:
	.zero		1
	.type		_ZN40_INTERNAL_77a4d49a_4_k_cu_2fdb754c_109234cuda3std3__45__cpo6cbeginE,@object
	.size		_ZN40_INTERNAL_77a4d49a_4_k_cu_2fdb754c_109234cuda3std3__45__cpo6cbeginE,(_ZN40_INTERNAL_77a4d49a_4_k_cu_2fdb754c_109234cuda3std3__48in_placeE - _ZN40_INTERNAL_77a4d49a_4_k_cu_2fdb754c_109234cuda3std3__45__cpo6cbeginE)
_ZN40_INTERNAL_77a4d49a_4_k_cu_2fdb754c_109234cuda3std3__45__cpo6cbeginE:
	.zero		1
	.type		_ZN40_INTERNAL_77a4d49a_4_k_cu_2fdb754c_109234cuda3std3__48in_placeE,@object
	.size		_ZN40_INTERNAL_77a4d49a_4_k_cu_2fdb754c_109234cuda3std3__48in_placeE,(_ZN40_INTERNAL_77a4d49a_4_k_cu_2fdb754c_109234cuda3std6ranges3__45__cpo9iter_moveE - _ZN40_INTERNAL_77a4d49a_4_k_cu_2fdb754c_109234cuda3std3__48in_placeE)
_ZN40_INTERNAL_77a4d49a_4_k_cu_2fdb754c_109234cuda3std3__48in_placeE:
	.zero		1
	.type		_ZN40_INTERNAL_77a4d49a_4_k_cu_2fdb754c_109234cuda3std6ranges3__45__cpo9iter_moveE,@object
	.size		_ZN40_INTERNAL_77a4d49a_4_k_cu_2fdb754c_109234cuda3std6ranges3__45__cpo9iter_moveE,(_ZN40_INTERNAL_77a4d49a_4_k_cu_2fdb754c_109234cuda3std3__45__cpo5beginE - _ZN40_INTERNAL_77a4d49a_4_k_cu_2fdb754c_109234cuda3std6ranges3__45__cpo9iter_moveE)
_ZN40_INTERNAL_77a4d49a_4_k_cu_2fdb754c_109234cuda3std6ranges3__45__cpo9iter_moveE:
	.zero		1
	.type		_ZN40_INTERNAL_77a4d49a_4_k_cu_2fdb754c_109234cuda3std3__45__cpo5beginE,@object
	.size		_ZN40_INTERNAL_77a4d49a_4_k_cu_2fdb754c_109234cuda3std3__45__cpo5beginE,(_ZN40_INTERNAL_77a4d49a_4_k_cu_2fdb754c_109234cuda3std3__442_GLOBAL__N__77a4d49a_4_k_cu_2fdb754c_109236ignoreE - _ZN40_INTERNAL_77a4d49a_4_k_cu_2fdb754c_109234cuda3std3__45__cpo5beginE)
_ZN40_INTERNAL_77a4d49a_4_k_cu_2fdb754c_109234cuda3std3__45__cpo5beginE:
	.zero		1
	.type		_ZN40_INTERNAL_77a4d49a_4_k_cu_2fdb754c_109234cuda3std3__442_GLOBAL__N__77a4d49a_4_k_cu_2fdb754c_109236ignoreE,@object
	.size		_ZN40_INTERNAL_77a4d49a_4_k_cu_2fdb754c_109234cuda3std3__442_GLOBAL__N__77a4d49a_4_k_cu_2fdb754c_109236ignoreE,(_ZN40_INTERNAL_77a4d49a_4_k_cu_2fdb754c_109234cute7productE - _ZN40_INTERNAL_77a4d49a_4_k_cu_2fdb754c_109234cuda3std3__442_GLOBAL__N__77a4d49a_4_k_cu_2fdb754c_109236ignoreE)
_ZN40_INTERNAL_77a4d49a_4_k_cu_2fdb754c_109234cuda3std3__442_GLOBAL__N__77a4d49a_4_k_cu_2fdb754c_109236ignoreE:
	.zero		1
	.type		_ZN40_INTERNAL_77a4d49a_4_k_cu_2fdb754c_109234cute7productE,@object
	.size		_ZN40_INTERNAL_77a4d49a_4_k_cu_2fdb754c_109234cute7productE,(_ZN40_INTERNAL_77a4d49a_4_k_cu_2fdb754c_109234cuda3std3__45__cpo3endE - _ZN40_INTERNAL_77a4d49a_4_k_cu_2fdb754c_109234cute7productE)
_ZN40_INTERNAL_77a4d49a_4_k_cu_2fdb754c_109234cute7productE:
	.zero		1
	.type		_ZN40_INTERNAL_77a4d49a_4_k_cu_2fdb754c_109234cuda3std3__45__cpo3endE,@object
	.size		_ZN40_INTERNAL_77a4d49a_4_k_cu_2fdb754c_109234cuda3std3__45__cpo3endE,(_ZN40_INTERNAL_77a4d49a_4_k_cu_2fdb754c_109234cuda3std3__419piecewise_constructE - _ZN40_INTERNAL_77a4d49a_4_k_cu_2fdb754c_109234cuda3std3__45__cpo3endE)
_ZN40_INTERNAL_77a4d49a_4_k_cu_2fdb754c_109234cuda3std3__45__cpo3endE:
	.zero		1
	.type		_ZN40_INTERNAL_77a4d49a_4_k_cu_2fdb754c_109234cuda3std3__419piecewise_constructE,@object
	.size		_ZN40_INTERNAL_77a4d49a_4_k_cu_2fdb754c_109234cuda3std3__419piecewise_constructE,(_ZN40_INTERNAL_77a4d49a_4_k_cu_2fdb754c_109234cuda3std3__45__cpo4cendE - _ZN40_INTERNAL_77a4d49a_4_k_cu_2fdb754c_109234cuda3std3__419piecewise_constructE)
_ZN40_INTERNAL_77a4d49a_4_k_cu_2fdb754c_109234cuda3std3__419piecewise_constructE:
	.zero		1
	.type		_ZN40_INTERNAL_77a4d49a_4_k_cu_2fdb754c_109234cuda3std3__45__cpo4cendE,@object
	.size		_ZN40_INTERNAL_77a4d49a_4_k_cu_2fdb754c_109234cuda3std3__45__cpo4cendE,(_ZN40_INTERNAL_77a4d49a_4_k_cu_2fdb754c_109234cuda3std6ranges3__45__cpo4swapE - _ZN40_INTERNAL_77a4d49a_4_k_cu_2fdb754c_109234cuda3std3__45__cpo4cendE)
_ZN40_INTERNAL_77a4d49a_4_k_cu_2fdb754c_109234cuda3std3__45__cpo4cendE:
	.zero		1
	.type		_ZN40_INTERNAL_77a4d49a_4_k_cu_2fdb754c_109234cuda3std6ranges3__45__cpo4swapE,@object
	.size		_ZN40_INTERNAL_77a4d49a_4_k_cu_2fdb754c_109234cuda3std6ranges3__45__cpo4swapE,(.L_8 - _ZN40_INTERNAL_77a4d49a_4_k_cu_2fdb754c_109234cuda3std6ranges3__45__cpo4swapE)
_ZN40_INTERNAL_77a4d49a_4_k_cu_2fdb754c_109234cuda3std6ranges3__45__cpo4swapE:
	.zero		1
.L_8:


//--------------------- .nv.constant0._ZN7cutlass13device_kernelINS_4gemm6kernel13GemmUniversalIN4cute5tupleIJiiiiEEENS1_10collective13CollectiveMmaINS1_34MainloopSm90TmaGmmaWarpSpecializedILi8ENS5_IJNS4_1CILi2EEENSA_ILi1EEESC_EEENS1_32KernelTmaWarpSpecializedPingpongEEENS5_IJNSA_ILi64EEENSA_ILi48EEENSA_ILi128EEEEEENS_10bfloat16_tENS5_IJlSC_lEEESK_SL_NS4_8TiledMMAINS4_8MMA_AtomIJNS4_4SM904GMMA27MMA_64x16x16_F32BF16BF16_SSILNSP_5MajorE0ELSR_0ELNSP_7ScaleInE1ELSS_1EEEEEENS4_6LayoutINS5_IJSC_SC_SC_EEENS5_IJNSA_ILi0EEESX_SX_EEEEENS5_IJNS4_10UnderscoreES10_S10_EEEEENS4_13SM90_TMA_LOADENS4_14ComposedLayoutINS4_7SwizzleILi3ELi4ELi3EEENS4_18smem_ptr_flag_bitsILi16EEENSV_INS5_IJNSA_ILi8EEESG_EEENS5_IJSG_SC_EEEEEEEvNS4_8identityENS4_23SM90_TMA_LOAD_MULTICASTES1D_vS1E_EENS_8epilogue10collective6detail29Sm90TmaWarpSpecializedAdapterINS1I_15DefaultEpilogueISK_SL_SL_NS1H_6thread17LinearCombinationISK_Li1EffLNS1M_9ScaleType4KindE0ELNS_15FloatRoundStyleE2ESK_EENS1_15EpilogueDefaultEEEEEvvEEEEvNT_6ParamsE --------------------------
	.section	.nv.constant0._ZN7cutlass13device_kernelINS_4gemm6kernel13GemmUniversalIN4cute5tupleIJiiiiEEENS1_10collective13CollectiveMmaINS1_34MainloopSm90TmaGmmaWarpSpecializedILi8ENS5_IJNS4_1CILi2EEENSA_ILi1EEESC_EEENS1_32KernelTmaWarpSpecializedPingpongEEENS5_IJNSA_ILi64EEENSA_ILi48EEENSA_ILi128EEEEEENS_10bfloat16_tENS5_IJlSC_lEEESK_SL_NS4_8TiledMMAINS4_8MMA_AtomIJNS4_4SM904GMMA27MMA_64x16x16_F32BF16BF16_SSILNSP_5MajorE0ELSR_0ELNSP_7ScaleInE1ELSS_1EEEEEENS4_6LayoutINS5_IJSC_SC_SC_EEENS5_IJNSA_ILi0EEESX_SX_EEEEENS5_IJNS4_10UnderscoreES10_S10_EEEEENS4_13SM90_TMA_LOADENS4_14ComposedLayoutINS4_7SwizzleILi3ELi4ELi3EEENS4_18smem_ptr_flag_bitsILi16EEENSV_INS5_IJNSA_ILi8EEESG_EEENS5_IJSG_SC_EEEEEEEvNS4_8identityENS4_23SM90_TMA_LOAD_MULTICASTES1D_vS1E_EENS_8epilogue10collective6detail29Sm90TmaWarpSpecializedAdapterINS1I_15DefaultEpilogueISK_SL_SL_NS1H_6thread17LinearCombinationISK_Li1EffLNS1M_9ScaleType4KindE0ELNS_15FloatRoundStyleE2ESK_EENS1_15EpilogueDefaultEEEEEvvEEEEvNT_6ParamsE,"a",@progbits
	.sectionflags	@""
	.align	4
.nv.constant0._ZN7cutlass13device_kernelINS_4gemm6kernel13GemmUniversalIN4cute5tupleIJiiiiEEENS1_10collective13CollectiveMmaINS1_34MainloopSm90TmaGmmaWarpSpecializedILi8ENS5_IJNS4_1CILi2EEENSA_ILi1EEESC_EEENS1_32KernelTmaWarpSpecializedPingpongEEENS5_IJNSA_ILi64EEENSA_ILi48EEENSA_ILi128EEEEEENS_10bfloat16_tENS5_IJlSC_lEEESK_SL_NS4_8TiledMMAINS4_8MMA_AtomIJNS4_4SM904GMMA27MMA_64x16x16_F32BF16BF16_SSILNSP_5MajorE0ELSR_0ELNSP_7ScaleInE1ELSS_1EEEEEENS4_6LayoutINS5_IJSC_SC_SC_EEENS5_IJNSA_ILi0EEESX_SX_EEEEENS5_IJNS4_10UnderscoreES10_S10_EEEEENS4_13SM90_TMA_LOADENS4_14ComposedLayoutINS4_7SwizzleILi3ELi4ELi3EEENS4_18smem_ptr_flag_bitsILi16EEENSV_INS5_IJNSA_ILi8EEESG_EEENS5_IJSG_SC_EEEEEEEvNS4_8identityENS4_23SM90_TMA_LOAD_MULTICASTES1D_vS1E_EENS_8epilogue10collective6detail29Sm90TmaWarpSpecializedAdapterINS1I_15DefaultEpilogueISK_SL_SL_NS1H_6thread17LinearCombinationISK_Li1EffLNS1M_9ScaleType4KindE0ELNS_15FloatRoundStyleE2ESK_EENS1_15EpilogueDefaultEEEEEvvEEEEvNT_6ParamsE:
	.zero		1664


//--------------------- SYMBOLS --------------------------

	.type		.nv.reservedSmem.offset0,@object
	.size		.nv.reservedSmem.offset0,0x4
	.type		__assertfail,@function
